//
// Generated by NVIDIA NVVM Compiler
//
// Compiler Build ID: CL-36424714
// Cuda compilation tools, release 13.0, V13.0.88
// Based on NVVM 20.0.0
//

.version 9.0
.target sm_100
.address_size 64

	// .globl	compute_mandelbrot
.global .align 4 .f32 offset_x = 0fBF000000;
.global .align 4 .f32 offset_y;
.global .align 4 .f32 zoom = 0f3F800000;

.visible .entry compute_mandelbrot(
	.param .u64 .ptr .align 1 compute_mandelbrot_param_0,
	.param .f32 compute_mandelbrot_param_1,
	.param .f32 compute_mandelbrot_param_2,
	.param .f32 compute_mandelbrot_param_3
)
{
	.reg .pred 	%p<14>;
	.reg .b16 	%rs<5>;
	.reg .b32 	%r<20>;
	.reg .b32 	%f<64>;
	.reg .b64 	%rd<5>;
	.reg .b64 	%fd<32>;

	ld.param.u64 	%rd1, [compute_mandelbrot_param_0];
	ld.param.f32 	%f14, [compute_mandelbrot_param_1];
	ld.param.f32 	%f15, [compute_mandelbrot_param_2];
	ld.param.f32 	%f16, [compute_mandelbrot_param_3];
	mov.u32 	%r3, %ctaid.x;
	mov.u32 	%r4, %ntid.x;
	mov.u32 	%r5, %tid.x;
	mad.lo.s32 	%r1, %r3, %r4, %r5;
	mov.u32 	%r6, %ctaid.y;
	mov.u32 	%r7, %ntid.y;
	mov.u32 	%r8, %tid.y;
	mad.lo.s32 	%r9, %r6, %r7, %r8;
	setp.gt.s32 	%p1, %r1, 2559;
	setp.gt.u32 	%p2, %r9, 1439;
	or.pred  	%p3, %p1, %p2;
	@%p3 bra 	$L__BB0_11;
	cvt.f64.f32 	%fd12, %f14;
	cvt.f64.f32 	%fd13, %f15;
	cvt.f64.f32 	%fd14, %f16;
	cvt.rn.f64.s32 	%fd15, %r1;
	add.f64 	%fd16, %fd15, 0dC094000000000000;
	div.rn.f64 	%fd17, %fd16, 0d4094000000000000;
	add.s32 	%r10, %r9, -720;
	cvt.rn.f64.s32 	%fd18, %r10;
	div.rn.f64 	%fd19, %fd18, 0d4086800000000000;
	mov.f64 	%fd20, 0d400C000000000000;
	div.rn.f64 	%fd21, %fd20, %fd14;
	fma.rn.f64 	%fd1, %fd17, %fd21, %fd12;
	mov.f64 	%fd22, 0d4000000000000000;
	div.rn.f64 	%fd23, %fd22, %fd14;
	fma.rn.f64 	%fd2, %fd19, %fd23, %fd13;
	mov.b16 	%rs4, 0;
	mov.f64 	%fd28, 0d0000000000000000;
	mov.f64 	%fd29, %fd28;
	mov.f64 	%fd30, %fd28;
	mov.f64 	%fd31, %fd28;
$L__BB0_2:
	sub.f64 	%fd24, %fd29, %fd28;
	add.f64 	%fd7, %fd2, %fd24;
	add.f64 	%fd25, %fd31, %fd31;
	mul.f64 	%fd26, %fd25, %fd30;
	sub.f64 	%fd30, %fd26, %fd1;
	add.s16 	%rs4, %rs4, 1;
	mul.f64 	%fd29, %fd7, %fd7;
	mul.f64 	%fd28, %fd30, %fd30;
	add.f64 	%fd27, %fd29, %fd28;
	setp.lt.f64 	%p4, %fd27, 0d4010000000000000;
	setp.ne.s16 	%p5, %rs4, -1;
	and.pred  	%p6, %p4, %p5;
	mov.f64 	%fd31, %fd7;
	@%p6 bra 	$L__BB0_2;
	cvt.rn.f32.u16 	%f17, %rs4;
	add.f32 	%f18, %f17, 0f3F800000;
	setp.lt.f32 	%p7, %f18, 0f00800000;
	mul.f32 	%f19, %f18, 0f4B000000;
	selp.f32 	%f20, %f19, %f18, %p7;
	selp.f32 	%f21, 0fC1B80000, 0f00000000, %p7;
	mov.b32 	%r11, %f20;
	add.s32 	%r12, %r11, -1059760811;
	and.b32  	%r13, %r12, -8388608;
	sub.s32 	%r14, %r11, %r13;
	mov.b32 	%f22, %r14;
	cvt.rn.f32.s32 	%f23, %r13;
	fma.rn.f32 	%f24, %f23, 0f34000000, %f21;
	add.f32 	%f25, %f22, 0fBF800000;
	fma.rn.f32 	%f26, %f25, 0fBE055027, 0f3E1039F6;
	fma.rn.f32 	%f27, %f26, %f25, 0fBDF8CDCC;
	fma.rn.f32 	%f28, %f27, %f25, 0f3E0F2955;
	fma.rn.f32 	%f29, %f28, %f25, 0fBE2AD8B9;
	fma.rn.f32 	%f30, %f29, %f25, 0f3E4CED0B;
	fma.rn.f32 	%f31, %f30, %f25, 0fBE7FFF22;
	fma.rn.f32 	%f32, %f31, %f25, 0f3EAAAA78;
	fma.rn.f32 	%f33, %f32, %f25, 0fBF000000;
	mul.f32 	%f34, %f25, %f33;
	fma.rn.f32 	%f35, %f34, %f25, %f25;
	fma.rn.f32 	%f36, %f24, 0f3F317218, %f35;
	setp.gt.u32 	%p8, %r11, 2139095039;
	fma.rn.f32 	%f37, %f20, 0f7F800000, 0f7F800000;
	selp.f32 	%f38, %f37, %f36, %p8;
	setp.eq.f32 	%p9, %f20, 0f00000000;
	div.rn.f32 	%f39, %f38, 0f41317208;
	selp.f32 	%f1, 0fFF800000, %f39, %p9;
	setp.gtu.f32 	%p10, %f1, 0f3EB33333;
	@%p10 bra 	$L__BB0_5;
	setp.gt.f32 	%p11, %f1, 0f3DCCCCCD;
	add.f32 	%f40, %f1, 0fBDCCCCCD;
	mul.f32 	%f41, %f40, 0f40800000;
	selp.f32 	%f42, %f41, 0f00000000, %p11;
	mul.f32 	%f61, %f42, 0f437F0000;
	mul.f32 	%f62, %f42, 0f41A00000;
	mul.f32 	%f63, %f42, 0f43130000;
	bra.uni 	$L__BB0_10;
$L__BB0_5:
	setp.gtu.f32 	%p12, %f1, 0f3F000000;
	mov.f32 	%f61, 0f437F0000;
	@%p12 bra 	$L__BB0_7;
	add.f32 	%f44, %f1, 0fBEB33333;
	div.rn.f32 	%f45, %f44, 0f3E19999A;
	fma.rn.f32 	%f62, %f45, 0f436B0000, 0f41A00000;
	fma.rn.f32 	%f63, %f45, 0f42D80000, 0f43130000;
	bra.uni 	$L__BB0_10;
$L__BB0_7:
	setp.gtu.f32 	%p13, %f1, 0f3F266666;
	@%p13 bra 	$L__BB0_9;
	add.f32 	%f47, %f1, 0fBF000000;
	div.rn.f32 	%f48, %f47, 0f3E199998;
	fma.rn.f32 	%f62, %f48, 0fC2B40000, 0f437F0000;
	mul.f32 	%f49, %f48, 0f437F0000;
	mov.f32 	%f46, 0f437F0000;
	sub.f32 	%f63, %f46, %f49;
	bra.uni 	$L__BB0_10;
$L__BB0_9:
	add.f32 	%f51, %f1, 0fBF266666;
	div.rn.f32 	%f52, %f51, 0f3EB33334;
	mul.f32 	%f53, %f52, 0f437F0000;
	mov.f32 	%f54, 0f437F0000;
	sub.f32 	%f61, %f54, %f53;
	mul.f32 	%f55, %f52, 0f43250000;
	mov.f32 	%f56, 0f43250000;
	sub.f32 	%f62, %f56, %f55;
	mov.f32 	%f63, 0f00000000;
$L__BB0_10:
	mul.f32 	%f57, %f61, 0f43808000;
	cvt.rzi.u32.f32 	%r15, %f57;
	mul.f32 	%f58, %f62, 0f43808000;
	cvt.rzi.u32.f32 	%r16, %f58;
	mul.f32 	%f59, %f63, 0f43808000;
	cvt.rzi.u32.f32 	%r17, %f59;
	mad.lo.s32 	%r18, %r9, 2560, %r1;
	mul.lo.s32 	%r19, %r18, 3;
	cvta.to.global.u64 	%rd2, %rd1;
	mul.wide.s32 	%rd3, %r19, 2;
	add.s64 	%rd4, %rd2, %rd3;
	st.global.u16 	[%rd4], %r15;
	st.global.u16 	[%rd4+2], %r16;
	st.global.u16 	[%rd4+4], %r17;
$L__BB0_11:
	ret;

}


// ===== COMPILED SASS (sm_100) =====

	.target	sm_100

	.elftype	@"ET_EXEC"


//--------------------- .note.nv.tkinfo           --------------------------
	.section	.note.nv.tkinfo,"",@"SHT_NOTE"
	.sectionflags	@"SHF_NOTE_NV_TKINFO"
	.tkinfo
        /*0018*/ 	.word	0x00000002
        /*0030*/ 	.string	""
        /*0030*/ 	.string	"ptxas"
        /*0030*/ 	.string	"Cuda compilation tools, release 13.0, V13.0.88"
        /*0030*/ 	.string	"Build cuda_13.0.r13.0/compiler.36424714_0"
        /*0030*/ 	.string	"-arch sm_100 -m 64 "



//--------------------- .note.nv.cuinfo           --------------------------
	.section	.note.nv.cuinfo,"",@"SHT_NOTE"
	.sectionflags	@"SHF_NOTE_NV_CUINFO"
        /*0018*/ 	.short	0x0002
        /*001a*/ 	.short	0x0064
        /*001c*/ 	.short	0x0082
	.zero		2


//--------------------- .nv.info                  --------------------------
	.section	.nv.info,"",@"SHT_CUDA_INFO"
	.align	4


	//----- nvinfo : EIATTR_REGCOUNT
	.align		4
        /*0000*/ 	.byte	0x04, 0x2f
        /*0002*/ 	.short	(.L_4 - .L_3)
	.align		4
.L_3:
        /*0004*/ 	.word	index@(compute_mandelbrot)
        /*0008*/ 	.word	0x00000022


	//----- nvinfo : EIATTR_FRAME_SIZE
	.align		4
.L_4:
        /*000c*/ 	.byte	0x04, 0x11
        /*000e*/ 	.short	(.L_6 - .L_5)
	.align		4
.L_5:
        /*0010*/ 	.word	index@($__internal_1_$__cuda_sm3x_div_rn_noftz_f32_slowpath)
        /*0014*/ 	.word	0x00000000


	//----- nvinfo : EIATTR_FRAME_SIZE
	.align		4
.L_6:
        /*0018*/ 	.byte	0x04, 0x11
        /*001a*/ 	.short	(.L_8 - .L_7)
	.align		4
.L_7:
        /*001c*/ 	.word	index@($__internal_0_$__cuda_sm20_div_rn_f64_full)
        /*0020*/ 	.word	0x00000000


	//----- nvinfo : EIATTR_FRAME_SIZE
	.align		4
.L_8:
        /*0024*/ 	.byte	0x04, 0x11
        /*0026*/ 	.short	(.L_10 - .L_9)
	.align		4
.L_9:
        /*0028*/ 	.word	index@(compute_mandelbrot)
        /*002c*/ 	.word	0x00000000


	//----- nvinfo : EIATTR_MIN_STACK_SIZE
	.align		4
.L_10:
        /*0030*/ 	.byte	0x04, 0x12
        /*0032*/ 	.short	(.L_12 - .L_11)
	.align		4
.L_11:
        /*0034*/ 	.word	index@(compute_mandelbrot)
        /*0038*/ 	.word	0x00000000
.L_12:


//--------------------- .nv.compat                --------------------------
	.section	.nv.compat,"",@"SHT_CUDA_COMPAT_INFO"
	.align	4
        /*0000*/ 	.byte	0x02, 0x09, 0x00, 0x00, 0x02, 0x02, 0x01, 0x00, 0x02, 0x05, 0x05, 0x00, 0x03, 0x07, 0x01, 0x01
        /*0010*/ 	.byte	0x02, 0x03, 0x00, 0x00, 0x02, 0x06, 0x01, 0x00, 0x04, 0x0b, 0x08, 0x00, 0x01, 0x00, 0x00, 0x00
        /*0020*/ 	.byte	0x00, 0x00, 0x00, 0x00


//--------------------- .nv.info.compute_mandelbrot --------------------------
	.section	.nv.info.compute_mandelbrot,"",@"SHT_CUDA_INFO"
	.sectionflags	@""
	.align	4


	//----- nvinfo : EIATTR_CUDA_API_VERSION
	.align		4
        /*0000*/ 	.byte	0x04, 0x37
        /*0002*/ 	.short	(.L_14 - .L_13)
.L_13:
        /*0004*/ 	.word	0x00000082


	//----- nvinfo : EIATTR_KPARAM_INFO
	.align		4
.L_14:
        /*0008*/ 	.byte	0x04, 0x17
        /*000a*/ 	.short	(.L_16 - .L_15)
.L_15:
        /*000c*/ 	.word	0x00000000
        /*0010*/ 	.short	0x0003
        /*0012*/ 	.short	0x0010
        /*0014*/ 	.byte	0x00, 0xf0, 0x11, 0x00


	//----- nvinfo : EIATTR_KPARAM_INFO
	.align		4
.L_16:
        /*0018*/ 	.byte	0x04, 0x17
        /*001a*/ 	.short	(.L_18 - .L_17)
.L_17:
        /*001c*/ 	.word	0x00000000
        /*0020*/ 	.short	0x0002
        /*0022*/ 	.short	0x000c
        /*0024*/ 	.byte	0x00, 0xf0, 0x11, 0x00


	//----- nvinfo : EIATTR_KPARAM_INFO
	.align		4
.L_18:
        /*0028*/ 	.byte	0x04, 0x17
        /*002a*/ 	.short	(.L_20 - .L_19)
.L_19:
        /*002c*/ 	.word	0x00000000
        /*0030*/ 	.short	0x0001
        /*0032*/ 	.short	0x0008
        /*0034*/ 	.byte	0x00, 0xf0, 0x11, 0x00


	//----- nvinfo : EIATTR_KPARAM_INFO
	.align		4
.L_20:
        /*0038*/ 	.byte	0x04, 0x17
        /*003a*/ 	.short	(.L_22 - .L_21)
.L_21:
        /*003c*/ 	.word	0x00000000
        /*0040*/ 	.short	0x0000
        /*0042*/ 	.short	0x0000
        /*0044*/ 	.byte	0x00, 0xf5, 0x21, 0x00


	//----- nvinfo : EIATTR_SPARSE_MMA_MASK
	.align		4
.L_22:
        /*0048*/ 	.byte	0x03, 0x50
        /*004a*/ 	.short	0x0000


	//----- nvinfo : EIATTR_MAXREG_COUNT
	.align		4
        /*004c*/ 	.byte	0x03, 0x1b
        /*004e*/ 	.short	0x00ff


	//----- nvinfo : EIATTR_MERCURY_ISA_VERSION
	.align		4
        /*0050*/ 	.byte	0x03, 0x5f
        /*0052*/ 	.short	0x0101


	//----- nvinfo : EIATTR_VRC_CTA_INIT_COUNT
	.align		4
        /*0054*/ 	.byte	0x02, 0x4a
	.zero		1
	.zero		1


	//----- nvinfo : EIATTR_EXIT_INSTR_OFFSETS
	.align		4
        /*0058*/ 	.byte	0x04, 0x1c
        /*005a*/ 	.short	(.L_24 - .L_23)


	//   ....[0]....
.L_23:
        /*005c*/ 	.word	0x000000b0


	//   ....[1]....
        /*0060*/ 	.word	0x000010b0


	//----- nvinfo : EIATTR_CRS_STACK_SIZE
	.align		4
.L_24:
        /*0064*/ 	.byte	0x04, 0x1e
        /*0066*/ 	.short	(.L_26 - .L_25)
.L_25:
        /*0068*/ 	.word	0x00000000


	//----- nvinfo : EIATTR_CBANK_PARAM_SIZE
	.align		4
.L_26:
        /*006c*/ 	.byte	0x03, 0x19
        /*006e*/ 	.short	0x0014


	//----- nvinfo : EIATTR_PARAM_CBANK
	.align		4
        /*0070*/ 	.byte	0x04, 0x0a
        /*0072*/ 	.short	(.L_28 - .L_27)
	.align		4
.L_27:
        /*0074*/ 	.word	index@(.nv.constant0.compute_mandelbrot)
        /*0078*/ 	.short	0x0380
        /*007a*/ 	.short	0x0014


	//----- nvinfo : EIATTR_SW_WAR
	.align		4
.L_28:
        /*007c*/ 	.byte	0x04, 0x36
        /*007e*/ 	.short	(.L_30 - .L_29)
.L_29:
        /*0080*/ 	.word	0x00000008
.L_30:


//--------------------- .nv.callgraph             --------------------------
	.section	.nv.callgraph,"",@"SHT_CUDA_CALLGRAPH"
	.align	4
	.sectionentsize	8
	.align		4
        /*0000*/ 	.word	0x00000000
	.align		4
        /*0004*/ 	.word	0xffffffff
	.align		4
        /*0008*/ 	.word	0x00000000
	.align		4
        /*000c*/ 	.word	0xfffffffe
	.align		4
        /*0010*/ 	.word	0x00000000
	.align		4
        /*0014*/ 	.word	0xfffffffd
	.align		4
        /*0018*/ 	.word	0x00000000
	.align		4
        /*001c*/ 	.word	0xfffffffc


//--------------------- .nv.constant4             --------------------------
	.section	.nv.constant4,"a",@progbits
	.align	8
	.align		8
.nv.constant4:
        /*0000*/ 	.dword	offset_x
	.align		8
        /*0008*/ 	.dword	offset_y
	.align		8
        /*0010*/ 	.dword	zoom


//--------------------- .text.compute_mandelbrot  --------------------------
	.section	.text.compute_mandelbrot,"ax",@progbits
	.align	128
        .global         compute_mandelbrot
        .type           compute_mandelbrot,@function
        .size           compute_mandelbrot,(.L_x_38 - compute_mandelbrot)
        .other          compute_mandelbrot,@"STO_CUDA_ENTRY STV_DEFAULT"
compute_mandelbrot:
.text.compute_mandelbrot:
[----:B------:R-:W-:Y:S01]  /*0000*/  LDC R1, c[0x0][0x37c] ;  /* 0x0000df00ff017b82 */ /* 0x000fe20000000800 */
[----:B------:R-:W0:Y:S07]  /*0010*/  S2R R5, SR_TID.Y ;  /* 0x0000000000057919 */ /* 0x000e2e0000002200 */
[----:B------:R-:W1:Y:S01]  /*0020*/  LDC R0, c[0x0][0x360] ;  /* 0x0000d800ff007b82 */ /* 0x000e620000000800 */
[----:B------:R-:W1:Y:S07]  /*0030*/  S2R R3, SR_TID.X ;  /* 0x0000000000037919 */ /* 0x000e6e0000002100 */
[----:B------:R-:W0:Y:S08]  /*0040*/  S2UR UR5, SR_CTAID.Y ;  /* 0x00000000000579c3 */ /* 0x000e300000002600 */
[----:B------:R-:W0:Y:S08]  /*0050*/  LDC R6, c[0x0][0x364] ;  /* 0x0000d900ff067b82 */ /* 0x000e300000000800 */
[----:B------:R-:W1:Y:S01]  /*0060*/  S2UR UR4, SR_CTAID.X ;  /* 0x00000000000479c3 */ /* 0x000e620000002500 */
[----:B0-----:R-:W-:-:S05]  /*0070*/  IMAD R6, R6, UR5, R5 ;  /* 0x0000000506067c24 */ /* 0x001fca000f8e0205 */
[----:B------:R-:W-:Y:S01]  /*0080*/  ISETP.GT.U32.AND P0, PT, R6, 0x59f, PT ;  /* 0x0000059f0600780c */ /* 0x000fe20003f04070 */
[----:B-1----:R-:W-:-:S05]  /*0090*/  IMAD R0, R0, UR4, R3 ;  /* 0x0000000400007c24 */ /* 0x002fca000f8e0203 */
[----:B------:R-:W-:-:S13]  /*00a0*/  ISETP.GT.OR P0, PT, R0, 0x9ff, P0 ;  /* 0x000009ff0000780c */ /* 0x000fda0000704670 */
[----:B------:R-:W-:Y:S05]  /*00b0*/  @P0 EXIT ;  /* 0x000000000000094d */ /* 0x000fea0003800000 */
[----:B------:R-:W0:Y:S01]  /*00c0*/  MUFU.RCP64H R5, 1280 ;  /* 0x4094000000057908 */ /* 0x000e220000001800 */
[----:B------:R-:W-:Y:S01]  /*00d0*/  IMAD.MOV.U32 R10, RZ, RZ, 0x0 ;  /* 0x00000000ff0a7424 */ /* 0x000fe200078e00ff */
[----:B------:R-:W-:Y:S01]  /*00e0*/  BSSY.RECONVERGENT B0, `(.L_x_0) ;  /* 0x0000019000007945 */ /* 0x000fe20003800200 */
[----:B------:R-:W-:Y:S02]  /*00f0*/  IMAD.MOV.U32 R11, RZ, RZ, 0x40940000 ;  /* 0x40940000ff0b7424 */ /* 0x000fe400078e00ff */
[----:B------:R-:W-:-:S06]  /*0100*/  IMAD.MOV.U32 R4, RZ, RZ, 0x1 ;  /* 0x00000001ff047424 */ /* 0x000fcc00078e00ff */
[----:B0-----:R-:W-:-:S08]  /*0110*/  DFMA R2, R4, -R10, 1 ;  /* 0x3ff000000402742b */ /* 0x001fd0000000080a */
[----:B------:R-:W-:Y:S02]  /*0120*/  DFMA R8, R2, R2, R2 ;  /* 0x000000020208722b */ /* 0x000fe40000000002 */
[----:B------:R-:W0:Y:S06]  /*0130*/  I2F.F64 R2, R0 ;  /* 0x0000000000027312 */ /* 0x000e2c0000201c00 */
[----:B------:R-:W-:-:S08]  /*0140*/  DFMA R8, R4, R8, R4 ;  /* 0x000000080408722b */ /* 0x000fd00000000004 */
[----:B------:R-:W-:Y:S02]  /*0150*/  DFMA R4, R8, -R10, 1 ;  /* 0x3ff000000804742b */ /* 0x000fe4000000080a */
[----:B0-----:R-:W-:-:S06]  /*0160*/  DADD R2, R2, -1280 ;  /* 0xc094000002027429 */ /* 0x001fcc0000000000 */
[----:B------:R-:W-:-:S04]  /*0170*/  DFMA R4, R8, R4, R8 ;  /* 0x000000040804722b */ /* 0x000fc80000000008 */
[----:B------:R-:W-:-:S04]  /*0180*/  FSETP.GEU.AND P1, PT, |R3|, 6.5827683646048100446e-37, PT ;  /* 0x036000000300780b */ /* 0x000fc80003f2e200 */
[----:B------:R-:W-:-:S08]  /*0190*/  DMUL R8, R2, R4 ;  /* 0x0000000402087228 */ /* 0x000fd00000000000 */
[----:B------:R-:W-:-:S08]  /*01a0*/  DFMA R10, R8, -1280, R2 ;  /* 0xc0940000080a782b */ /* 0x000fd00000000002 */
[----:B------:R-:W-:-:S10]  /*01b0*/  DFMA R4, R4, R10, R8 ;  /* 0x0000000a0404722b */ /* 0x000fd40000000008 */
[----:B------:R-:W-:-:S05]  /*01c0*/  FFMA R7, RZ, 4.625, R5 ;  /* 0x40940000ff077823 */ /* 0x000fca0000000005 */
[----:B------:R-:W-:-:S13]  /*01d0*/  FSETP.GT.AND P0, PT, |R7|, 1.469367938527859385e-39, PT ;  /* 0x001000000700780b */ /* 0x000fda0003f04200 */
[----:B------:R-:W-:Y:S05]  /*01e0*/  @P0 BRA P1, `(.L_x_1) ;  /* 0x0000000000200947 */ /* 0x000fea0000800000 */
[----:B------:R-:W-:Y:S01]  /*01f0*/  MOV R14, R2 ;  /* 0x00000002000e7202 */ /* 0x000fe20000000f00 */
[----:B------:R-:W-:Y:S01]  /*0200*/  IMAD.MOV.U32 R15, RZ, RZ, R3 ;  /* 0x000000ffff0f7224 */ /* 0x000fe200078e0003 */
[----:B------:R-:W-:Y:S01]  /*0210*/  MOV R7, 0x250 ;  /* 0x0000025000077802 */ /* 0x000fe20000000f00 */
[----:B------:R-:W-:Y:S02]  /*0220*/  IMAD.MOV.U32 R10, RZ, RZ, RZ ;  /* 0x000000ffff0a7224 */ /* 0x000fe400078e00ff */
[----:B------:R-:W-:-:S07]  /*0230*/  IMAD.MOV.U32 R11, RZ, RZ, 0x40940000 ;  /* 0x40940000ff0b7424 */ /* 0x000fce00078e00ff */
[----:B------:R-:W-:Y:S05]  /*0240*/  CALL.REL.NOINC `($__internal_0_$__cuda_sm20_div_rn_f64_full) ;  /* 0x0000000c009c7944 */ /* 0x000fea0003c00000 */
[----:B------:R-:W-:Y:S01]  /*0250*/  MOV R4, R10 ;  /* 0x0000000a00047202 */ /* 0x000fe20000000f00 */
[----:B------:R-:W-:-:S07]  /*0260*/  IMAD.MOV.U32 R5, RZ, RZ, R11 ;  /* 0x000000ffff057224 */ /* 0x000fce00078e000b */
.L_x_1:
[----:B------:R-:W-:Y:S05]  /*0270*/  BSYNC.RECONVERGENT B0 ;  /* 0x0000000000007941 */ /* 0x000fea0003800200 */
.L_x_0:
[----:B------:R-:W0:Y:S01]  /*0280*/  MUFU.RCP64H R3, 720 ;  /* 0x4086800000037908 */ /* 0x000e220000001800 */
[----:B------:R-:W-:Y:S02]  /*0290*/  HFMA2 R2, -RZ, RZ, 0, 5.9604644775390625e-08 ;  /* 0x00000001ff027431 */ /* 0x000fe400000001ff */
[----:B------:R-:W-:Y:S01]  /*02a0*/  IMAD.MOV.U32 R10, RZ, RZ, 0x0 ;  /* 0x00000000ff0a7424 */ /* 0x000fe200078e00ff */
[----:B------:R-:W1:Y:S01]  /*02b0*/  LDCU UR4, c[0x0][0x390] ;  /* 0x00007200ff0477ac */ /* 0x000e620008000800 */
[----:B------:R-:W-:Y:S01]  /*02c0*/  IMAD.MOV.U32 R11, RZ, RZ, 0x40868000 ;  /* 0x40868000ff0b7424 */ /* 0x000fe200078e00ff */
[----:B------:R-:W-:Y:S05]  /*02d0*/  BSSY.RECONVERGENT B0, `(.L_x_2) ;  /* 0x0000018000007945 */ /* 0x000fea0003800200 */
[----:B0-----:R-:W-:Y:S01]  /*02e0*/  DFMA R8, R2, -R10, 1 ;  /* 0x3ff000000208742b */ /* 0x001fe2000000080a */
[----:B-1----:R-:W-:Y:S07]  /*02f0*/  F2F.F64.F32 R20, UR4 ;  /* 0x0000000400147d10 */ /* 0x002fee0008201800 */
[----:B------:R-:W-:-:S08]  /*0300*/  DFMA R8, R8, R8, R8 ;  /* 0x000000080808722b */ /* 0x000fd00000000008 */
[----:B------:R-:W-:Y:S01]  /*0310*/  DFMA R2, R2, R8, R2 ;  /* 0x000000080202722b */ /* 0x000fe20000000002 */
[----:B------:R-:W-:-:S07]  /*0320*/  VIADD R8, R6, 0xfffffd30 ;  /* 0xfffffd3006087836 */ /* 0x000fce0000000000 */
[C---:B------:R-:W-:Y:S01]  /*0330*/  DFMA R10, R2.reuse, -R10, 1 ;  /* 0x3ff00000020a742b */ /* 0x040fe2000000080a */
[----:B------:R-:W0:Y:S07]  /*0340*/  I2F.F64 R8, R8 ;  /* 0x0000000800087312 */ /* 0x000e2e0000201c00 */
[----:B------:R-:W-:-:S08]  /*0350*/  DFMA R2, R2, R10, R2 ;  /* 0x0000000a0202722b */ /* 0x000fd00000000002 */
[----:B0-----:R-:W-:Y:S01]  /*0360*/  DMUL R10, R8, R2 ;  /* 0x00000002080a7228 */ /* 0x001fe20000000000 */
[----:B------:R-:W-:-:S07]  /*0370*/  FSETP.GEU.AND P1, PT, |R9|, 6.5827683646048100446e-37, PT ;  /* 0x036000000900780b */ /* 0x000fce0003f2e200 */
[----:B------:R-:W-:-:S08]  /*0380*/  DFMA R12, R10, -720, R8 ;  /* 0xc08680000a0c782b */ /* 0x000fd00000000008 */
[----:B------:R-:W-:-:S10]  /*0390*/  DFMA R2, R2, R12, R10 ;  /* 0x0000000c0202722b */ /* 0x000fd4000000000a */
[----:B------:R-:W-:-:S05]  /*03a0*/  FFMA R7, RZ, 4.203125, R3 ;  /* 0x40868000ff077823 */ /* 0x000fca0000000003 */
[----:B------:R-:W-:-:S13]  /*03b0*/  FSETP.GT.AND P0, PT, |R7|, 1.469367938527859385e-39, PT ;  /* 0x001000000700780b */ /* 0x000fda0003f04200 */
[----:B------:R-:W-:Y:S05]  /*03c0*/  @P0 BRA P1, `(.L_x_3) ;  /* 0x0000000000200947 */ /* 0x000fea0000800000 */
[----:B------:R-:W-:Y:S01]  /*03d0*/  IMAD.MOV.U32 R14, RZ, RZ, R8 ;  /* 0x000000ffff0e7224 */ /* 0x000fe200078e0008 */
[----:B------:R-:W-:Y:S01]  /*03e0*/  MOV R10, RZ ;  /* 0x000000ff000a7202 */ /* 0x000fe20000000f00 */
[----:B------:R-:W-:Y:S01]  /*03f0*/  IMAD.MOV.U32 R15, RZ, RZ, R9 ;  /* 0x000000ffff0f7224 */ /* 0x000fe200078e0009 */
[----:B------:R-:W-:Y:S01]  /*0400*/  MOV R7, 0x430 ;  /* 0x0000043000077802 */ /* 0x000fe20000000f00 */
[----:B------:R-:W-:-:S07]  /*0410*/  IMAD.MOV.U32 R11, RZ, RZ, 0x40868000 ;  /* 0x40868000ff0b7424 */ /* 0x000fce00078e00ff */
[----:B------:R-:W-:Y:S05]  /*0420*/  CALL.REL.NOINC `($__internal_0_$__cuda_sm20_div_rn_f64_full) ;  /* 0x0000000c00247944 */ /* 0x000fea0003c00000 */
[----:B------:R-:W-:Y:S02]  /*0430*/  IMAD.MOV.U32 R2, RZ, RZ, R10 ;  /* 0x000000ffff027224 */ /* 0x000fe400078e000a */
[----:B------:R-:W-:-:S07]  /*0440*/  IMAD.MOV.U32 R3, RZ, RZ, R11 ;  /* 0x000000ffff037224 */ /* 0x000fce00078e000b */
.L_x_3:
[----:B------:R-:W-:Y:S05]  /*0450*/  BSYNC.RECONVERGENT B0 ;  /* 0x0000000000007941 */ /* 0x000fea0003800200 */
.L_x_2:
[----:B------:R-:W0:Y:S01]  /*0460*/  MUFU.RCP64H R9, R21 ;  /* 0x0000001500097308 */ /* 0x000e220000001800 */
[----:B------:R-:W-:Y:S01]  /*0470*/  MOV R8, 0x1 ;  /* 0x0000000100087802 */ /* 0x000fe20000000f00 */
[----:B------:R-:W1:Y:S05]  /*0480*/  LDCU UR4, c[0x0][0x388] ;  /* 0x00007100ff0477ac */ /* 0x000e6a0008000800 */
[----:B0-----:R-:W-:Y:S01]  /*0490*/  DFMA R10, R8, -R20, 1 ;  /* 0x3ff00000080a742b */ /* 0x001fe20000000814 */
[----:B-1----:R-:W0:Y:S07]  /*04a0*/  F2F.F64.F32 R18, UR4 ;  /* 0x0000000400127d10 */ /* 0x002e2e0008201800 */
[----:B------:R-:W-:-:S08]  /*04b0*/  DFMA R10, R10, R10, R10 ;  /* 0x0000000a0a0a722b */ /* 0x000fd0000000000a */
[----:B------:R-:W-:-:S08]  /*04c0*/  DFMA R10, R8, R10, R8 ;  /* 0x0000000a080a722b */ /* 0x000fd00000000008 */
[----:B------:R-:W-:-:S08]  /*04d0*/  DFMA R8, R10, -R20, 1 ;  /* 0x3ff000000a08742b */ /* 0x000fd00000000814 */
[----:B------:R-:W-:-:S08]  /*04e0*/  DFMA R8, R10, R8, R10 ;  /* 0x000000080a08722b */ /* 0x000fd0000000000a */
[----:B------:R-:W-:-:S08]  /*04f0*/  DMUL R10, R8, 3.5 ;  /* 0x400c0000080a7828 */ /* 0x000fd00000000000 */
[----:B------:R-:W-:-:S08]  /*0500*/  DFMA R12, R10, -R20, 3.5 ;  /* 0x400c00000a0c742b */ /* 0x000fd00000000814 */
[----:B------:R-:W-:-:S10]  /*0510*/  DFMA R8, R8, R12, R10 ;  /* 0x0000000c0808722b */ /* 0x000fd4000000000a */
[----:B------:R-:W-:-:S05]  /*0520*/  FFMA R7, RZ, R21, R9 ;  /* 0x00000015ff077223 */ /* 0x000fca0000000009 */
[----:B------:R-:W-:-:S13]  /*0530*/  FSETP.GT.AND P0, PT, |R7|, 1.469367938527859385e-39, PT ;  /* 0x001000000700780b */ /* 0x000fda0003f04200 */
[----:B0-----:R-:W-:Y:S05]  /*0540*/  @P0 BRA `(.L_x_4) ;  /* 0x0000000000200947 */ /* 0x001fea0003800000 */
[----:B------:R-:W-:Y:S01]  /*0550*/  IMAD.MOV.U32 R14, RZ, RZ, RZ ;  /* 0x000000ffff0e7224 */ /* 0x000fe200078e00ff */
[----:B------:R-:W-:Y:S01]  /*0560*/  MOV R11, R21 ;  /* 0x00000015000b7202 */ /* 0x000fe20000000f00 */
[----:B------:R-:W-:Y:S01]  /*0570*/  IMAD.MOV.U32 R15, RZ, RZ, 0x400c0000 ;  /* 0x400c0000ff0f7424 */ /* 0x000fe200078e00ff */
[----:B------:R-:W-:Y:S01]  /*0580*/  MOV R7, 0x5b0 ;  /* 0x000005b000077802 */ /* 0x000fe20000000f00 */
[----:B------:R-:W-:-:S07]  /*0590*/  IMAD.MOV.U32 R10, RZ, RZ, R20 ;  /* 0x000000ffff0a7224 */ /* 0x000fce00078e0014 */
[----:B------:R-:W-:Y:S05]  /*05a0*/  CALL.REL.NOINC `($__internal_0_$__cuda_sm20_div_rn_f64_full) ;  /* 0x0000000800c47944 */ /* 0x000fea0003c00000 */
[----:B------:R-:W-:Y:S02]  /*05b0*/  IMAD.MOV.U32 R8, RZ, RZ, R10 ;  /* 0x000000ffff087224 */ /* 0x000fe400078e000a */
[----:B------:R-:W-:-:S07]  /*05c0*/  IMAD.MOV.U32 R9, RZ, RZ, R11 ;  /* 0x000000ffff097224 */ /* 0x000fce00078e000b */
.L_x_4:
[----:B------:R-:W0:Y:S01]  /*05d0*/  MUFU.RCP64H R11, R21 ;  /* 0x00000015000b7308 */ /* 0x000e220000001800 */
[----:B------:R-:W-:Y:S01]  /*05e0*/  IMAD.MOV.U32 R10, RZ, RZ, 0x1 ;  /* 0x00000001ff0a7424 */ /* 0x000fe200078e00ff */
[----:B------:R-:W1:Y:S01]  /*05f0*/  LDCU UR4, c[0x0][0x38c] ;  /* 0x00007180ff0477ac */ /* 0x000e620008000800 */
[----:B------:R-:W-:-:S04]  /*0600*/  DFMA R18, R8, R4, R18 ;  /* 0x000000040812722b */ /* 0x000fc80000000012 */
[----:B0-----:R-:W-:Y:S01]  /*0610*/  DFMA R12, R10, -R20, 1 ;  /* 0x3ff000000a0c742b */ /* 0x001fe20000000814 */
[----:B-1----:R-:W0:Y:S07]  /*0620*/  F2F.F64.F32 R16, UR4 ;  /* 0x0000000400107d10 */ /* 0x002e2e0008201800 */
[----:B------:R-:W-:-:S08]  /*0630*/  DFMA R12, R12, R12, R12 ;  /* 0x0000000c0c0c722b */ /* 0x000fd0000000000c */
[----:B------:R-:W-:-:S08]  /*0640*/  DFMA R12, R10, R12, R10 ;  /* 0x0000000c0a0c722b */ /* 0x000fd0000000000a */
[----:B------:R-:W-:-:S08]  /*0650*/  DFMA R10, R12, -R20, 1 ;  /* 0x3ff000000c0a742b */ /* 0x000fd00000000814 */
[----:B------:R-:W-:-:S08]  /*0660*/  DFMA R14, R12, R10, R12 ;  /* 0x0000000a0c0e722b */ /* 0x000fd0000000000c */
[----:B------:R-:W-:-:S08]  /*0670*/  DMUL R10, R14, 2 ;  /* 0x400000000e0a7828 */ /* 0x000fd00000000000 */
[----:B------:R-:W-:-:S08]  /*0680*/  DFMA R12, R10, -R20, 2 ;  /* 0x400000000a0c742b */ /* 0x000fd00000000814 */
[----:B------:R-:W-:-:S10]  /*0690*/  DFMA R10, R14, R12, R10 ;  /* 0x0000000c0e0a722b */ /* 0x000fd4000000000a */
[----:B------:R-:W-:-:S05]  /*06a0*/  FFMA R7, RZ, R21, R11 ;  /* 0x00000015ff077223 */ /* 0x000fca000000000b */
[----:B------:R-:W-:-:S13]  /*06b0*/  FSETP.GT.AND P0, PT, |R7|, 1.469367938527859385e-39, PT ;  /* 0x001000000700780b */ /* 0x000fda0003f04200 */
[----:B0-----:R-:W-:Y:S05]  /*06c0*/  @P0 BRA `(.L_x_5) ;  /* 0x0000000000180947 */ /* 0x001fea0003800000 */
[----:B------:R-:W-:Y:S01]  /*06d0*/  MOV R10, R20 ;  /* 0x00000014000a7202 */ /* 0x000fe20000000f00 */
[----:B------:R-:W-:Y:S01]  /*06e0*/  IMAD.MOV.U32 R11, RZ, RZ, R21 ;  /* 0x000000ffff0b7224 */ /* 0x000fe200078e0015 */
[----:B------:R-:W-:Y:S01]  /*06f0*/  MOV R7, 0x730 ;  /* 0x0000073000077802 */ /* 0x000fe20000000f00 */
[----:B------:R-:W-:Y:S02]  /*0700*/  IMAD.MOV.U32 R14, RZ, RZ, RZ ;  /* 0x000000ffff0e7224 */ /* 0x000fe400078e00ff */
[----:B------:R-:W-:-:S07]  /*0710*/  IMAD.MOV.U32 R15, RZ, RZ, 0x40000000 ;  /* 0x40000000ff0f7424 */ /* 0x000fce00078e00ff */
[----:B------:R-:W-:Y:S05]  /*0720*/  CALL.REL.NOINC `($__internal_0_$__cuda_sm20_div_rn_f64_full) ;  /* 0x0000000800647944 */ /* 0x000fea0003c00000 */
.L_x_5:
[----:B------:R-:W-:Y:S01]  /*0730*/  BSSY.RECONVERGENT B0, `(.L_x_6) ;  /* 0x0000013000007945 */ /* 0x000fe20003800200 */
[----:B------:R-:W-:Y:S01]  /*0740*/  DFMA R16, R10, R2, R16 ;  /* 0x000000020a10722b */ /* 0x000fe20000000010 */
[----:B------:R-:W-:Y:S02]  /*0750*/  PRMT R7, RZ, 0x7610, R7 ;  /* 0x00007610ff077816 */ /* 0x000fe40000000007 */
[----:B------:R-:W-:Y:S02]  /*0760*/  CS2R R4, SRZ ;  /* 0x0000000000047805 */ /* 0x000fe4000001ff00 */
[----:B------:R-:W-:Y:S02]  /*0770*/  CS2R R8, SRZ ;  /* 0x0000000000087805 */ /* 0x000fe4000001ff00 */
[----:B------:R-:W-:Y:S02]  /*0780*/  CS2R R2, SRZ ;  /* 0x0000000000027805 */ /* 0x000fe4000001ff00 */
[----:B------:R-:W-:-:S07]  /*0790*/  CS2R R10, SRZ ;  /* 0x00000000000a7805 */ /* 0x000fce000001ff00 */
.L_x_7:
[----:B------:R-:W-:Y:S01]  /*07a0*/  DADD R4, R8, -R4 ;  /* 0x0000000008047229 */ /* 0x000fe20000000804 */
[----:B------:R-:W-:Y:S01]  /*07b0*/  IADD3 R7, PT, PT, R7, 0x1, RZ ;  /* 0x0000000107077810 */ /* 0x000fe20007ffe0ff */
[----:B------:R-:W-:-:S03]  /*07c0*/  DADD R8, R10, R10 ;  /* 0x000000000a087229 */ /* 0x000fc6000000000a */
[----:B------:R-:W-:-:S03]  /*07d0*/  PRMT R12, R7, 0x9910, RZ ;  /* 0x00009910070c7816 */ /* 0x000fc600000000ff */
[----:B------:R-:W-:Y:S01]  /*07e0*/  DADD R10, R16, R4 ;  /* 0x00000000100a7229 */ /* 0x000fe20000000004 */
[----:B------:R-:W-:Y:S01]  /*07f0*/  ISETP.NE.AND P0, PT, R12, -0x1, PT ;  /* 0xffffffff0c00780c */ /* 0x000fe20003f05270 */
[----:B------:R-:W-:-:S06]  /*0800*/  DFMA R2, R8, R2, -R18 ;  /* 0x000000020802722b */ /* 0x000fcc0000000812 */
[----:B------:R-:W-:Y:S02]  /*0810*/  DMUL R8, R10, R10 ;  /* 0x0000000a0a087228 */ /* 0x000fe40000000000 */
[----:B------:R-:W-:-:S08]  /*0820*/  DMUL R4, R2, R2 ;  /* 0x0000000202047228 */ /* 0x000fd00000000000 */
[----:B------:R-:W-:-:S08]  /*0830*/  DADD R14, R8, R4 ;  /* 0x00000000080e7229 */ /* 0x000fd00000000004 */
[----:B------:R-:W-:-:S14]  /*0840*/  DSETP.LT.AND P1, PT, R14, 4, PT ;  /* 0x401000000e00742a */ /* 0x000fdc0003f21000 */
[----:B------:R-:W-:Y:S05]  /*0850*/  @P0 BRA P1, `(.L_x_7) ;  /* 0xfffffffc00d00947 */ /* 0x000fea000083ffff */
[----:B------:R-:W-:Y:S05]  /*0860*/  BSYNC.RECONVERGENT B0 ;  /* 0x0000000000007941 */ /* 0x000fea0003800200 */
.L_x_6:
[----:B------:R-:W0:Y:S01]  /*0870*/  I2F.U16 R7, R7 ;  /* 0x0000000700077306 */ /* 0x000e220000101000 */
[----:B------:R-:W-:Y:S01]  /*0880*/  IMAD.MOV.U32 R5, RZ, RZ, 0x3e055027 ;  /* 0x3e055027ff057424 */ /* 0x000fe200078e00ff */
[----:B------:R-:W-:Y:S01]  /*0890*/  BSSY.RECONVERGENT B0, `(.L_x_8) ;  /* 0x0000026000007945 */ /* 0x000fe20003800200 */
[----:B0-----:R-:W-:-:S05]  /*08a0*/  FADD R3, R7, 1 ;  /* 0x3f80000007037421 */ /* 0x001fca0000000000 */
[----:B------:R-:W-:-:S13]  /*08b0*/  FSETP.GEU.AND P0, PT, R3, 1.175494350822287508e-38, PT ;  /* 0x008000000300780b */ /* 0x000fda0003f0e000 */
[----:B------:R-:W-:-:S04]  /*08c0*/  @!P0 FMUL R3, R3, 8388608 ;  /* 0x4b00000003038820 */ /* 0x000fc80000400000 */
[C---:B------:R-:W-:Y:S01]  /*08d0*/  VIADD R2, R3.reuse, 0xc0d55555 ;  /* 0xc0d5555503027836 */ /* 0x040fe20000000000 */
[----:B------:R-:W-:-:S04]  /*08e0*/  FSETP.NEU.AND P2, PT, R3, RZ, PT ;  /* 0x000000ff0300720b */ /* 0x000fc80003f4d000 */
[----:B------:R-:W-:-:S05]  /*08f0*/  LOP3.LUT R4, R2, 0xff800000, RZ, 0xc0, !PT ;  /* 0xff80000002047812 */ /* 0x000fca00078ec0ff */
[----:B------:R-:W-:-:S04]  /*0900*/  IMAD.IADD R2, R3, 0x1, -R4 ;  /* 0x0000000103027824 */ /* 0x000fc800078e0a04 */
[----:B------:R-:W-:Y:S01]  /*0910*/  FADD R8, R2, -1 ;  /* 0xbf80000002087421 */ /* 0x000fe20000000000 */
[----:B------:R-:W-:Y:S02]  /*0920*/  FSEL R2, RZ, -23, P0 ;  /* 0xc1b80000ff027808 */ /* 0x000fe40000000000 */
[----:B------:R-:W-:Y:S01]  /*0930*/  ISETP.GT.U32.AND P0, PT, R3, 0x7f7fffff, PT ;  /* 0x7f7fffff0300780c */ /* 0x000fe20003f04070 */
[----:B------:R-:W-:-:S04]  /*0940*/  FFMA R5, R8, -R5, 0.14084610342979431152 ;  /* 0x3e1039f608057423 */ /* 0x000fc80000000805 */
[----:B------:R-:W-:-:S04]  /*0950*/  FFMA R5, R8, R5, -0.12148627638816833496 ;  /* 0xbdf8cdcc08057423 */ /* 0x000fc80000000005 */
[----:B------:R-:W-:-:S04]  /*0960*/  FFMA R5, R8, R5, 0.13980610668659210205 ;  /* 0x3e0f295508057423 */ /* 0x000fc80000000005 */
[----:B------:R-:W-:-:S04]  /*0970*/  FFMA R5, R8, R5, -0.16684235632419586182 ;  /* 0xbe2ad8b908057423 */ /* 0x000fc80000000005 */
[----:B------:R-:W-:-:S04]  /*0980*/  FFMA R5, R8, R5, 0.20012299716472625732 ;  /* 0x3e4ced0b08057423 */ /* 0x000fc80000000005 */
[----:B------:R-:W-:-:S04]  /*0990*/  FFMA R5, R8, R5, -0.24999669194221496582 ;  /* 0xbe7fff2208057423 */ /* 0x000fc80000000005 */
[----:B------:R-:W-:-:S04]  /*09a0*/  FFMA R5, R8, R5, 0.33333182334899902344 ;  /* 0x3eaaaa7808057423 */ /* 0x000fc80000000005 */
[C---:B------:R-:W-:Y:S01]  /*09b0*/  FFMA R7, R8.reuse, R5, -0.5 ;  /* 0xbf00000008077423 */ /* 0x040fe20000000005 */
[----:B------:R-:W-:Y:S01]  /*09c0*/  I2FP.F32.S32 R5, R4 ;  /* 0x0000000400057245 */ /* 0x000fe20000201400 */
[----:B------:R-:W-:Y:S02]  /*09d0*/  IMAD.MOV.U32 R4, RZ, RZ, 0x41317208 ;  /* 0x41317208ff047424 */ /* 0x000fe400078e00ff */
[C---:B------:R-:W-:Y:S02]  /*09e0*/  FMUL R7, R8.reuse, R7 ;  /* 0x0000000708077220 */ /* 0x040fe40000400000 */
[----:B------:R-:W-:Y:S01]  /*09f0*/  FFMA R2, R5, 1.1920928955078125e-07, R2 ;  /* 0x3400000005027823 */ /* 0x000fe20000000002 */
[----:B------:R-:W-:Y:S01]  /*0a00*/  MOV R5, 0x3db8aa4c ;  /* 0x3db8aa4c00057802 */ /* 0x000fe20000000f00 */
[----:B------:R-:W-:Y:S01]  /*0a10*/  FFMA R7, R8, R7, R8 ;  /* 0x0000000708077223 */ /* 0x000fe20000000008 */
[----:B------:R-:W-:-:S03]  /*0a20*/  IMAD.MOV.U32 R8, RZ, RZ, 0x7f800000 ;  /* 0x7f800000ff087424 */ /* 0x000fc600078e00ff */
[----:B------:R-:W-:Y:S01]  /*0a30*/  FFMA R2, R2, 0.69314718246459960938, R7 ;  /* 0x3f31721802027823 */ /* 0x000fe20000000007 */
[----:B------:R-:W-:Y:S01]  /*0a40*/  @P0 FFMA R2, R3, R8, +INF ;  /* 0x7f80000003020423 */ /* 0x000fe20000000008 */
[----:B------:R-:W-:-:S03]  /*0a50*/  FFMA R4, R5, -R4, 1 ;  /* 0x3f80000005047423 */ /* 0x000fc60000000804 */
[----:B------:R-:W0:Y:S01]  /*0a60*/  FCHK P0, R2, 11.09033966064453125 ;  /* 0x4131720802007902 */ /* 0x000e220000000000 */
[----:B------:R-:W-:-:S04]  /*0a70*/  FFMA R5, R4, R5, 0.090168565511703491211 ;  /* 0x3db8aa4c04057423 */ /* 0x000fc80000000005 */
[----:B------:R-:W-:-:S04]  /*0a80*/  FFMA R4, R2, R5, RZ ;  /* 0x0000000502047223 */ /* 0x000fc800000000ff */
[----:B------:R-:W-:-:S04]  /*0a90*/  FFMA R3, R4, -11.09033966064453125, R2 ;  /* 0xc131720804037823 */ /* 0x000fc80000000002 */
[----:B------:R-:W-:Y:S01]  /*0aa0*/  FFMA R3, R5, R3, R4 ;  /* 0x0000000305037223 */ /* 0x000fe20000000004 */
[----:B0-----:R-:W-:Y:S06]  /*0ab0*/  @!P0 BRA `(.L_x_9) ;  /* 0x00000000000c8947 */ /* 0x001fec0003800000 */
[----:B------:R-:W-:Y:S01]  /*0ac0*/  IMAD.MOV.U32 R3, RZ, RZ, 0x41317208 ;  /* 0x41317208ff037424 */ /* 0x000fe200078e00ff */
[----:B------:R-:W-:-:S07]  /*0ad0*/  MOV R8, 0xaf0 ;  /* 0x00000af000087802 */ /* 0x000fce0000000f00 */
[----:B------:R-:W-:Y:S05]  /*0ae0*/  CALL.REL.NOINC `($__internal_1_$__cuda_sm3x_div_rn_noftz_f32_slowpath) ;  /* 0x0000000800e87944 */ /* 0x000fea0003c00000 */
.L_x_9:
[----:B------:R-:W-:Y:S05]  /*0af0*/  BSYNC.RECONVERGENT B0 ;  /* 0x0000000000007941 */ /* 0x000fea0003800200 */
.L_x_8:
[----:B------:R-:W-:Y:S01]  /*0b00*/  FSEL R9, R3, -INF , P2 ;  /* 0xff80000003097808 */ /* 0x000fe20001000000 */
[----:B------:R-:W0:Y:S01]  /*0b10*/  LDCU.64 UR4, c[0x0][0x358] ;  /* 0x00006b00ff0477ac */ /* 0x000e220008000a00 */
[----:B------:R-:W-:Y:S02]  /*0b20*/  BSSY.RECONVERGENT B0, `(.L_x_10) ;  /* 0x000004b000007945 */ /* 0x000fe40003800200 */
[----:B------:R-:W-:-:S13]  /*0b30*/  FSETP.GTU.AND P1, PT, R9, 0.34999999403953552246, PT ;  /* 0x3eb333330900780b */ /* 0x000fda0003f2c000 */
[C---:B------:R-:W-:Y:S01]  /*0b40*/  @!P1 FADD R2, R9.reuse, -0.10000000149011611938 ;  /* 0xbdcccccd09029421 */ /* 0x040fe20000000000 */
[----:B------:R-:W-:-:S03]  /*0b50*/  @!P1 FSETP.GT.AND P0, PT, R9, 0.10000000149011611938, PT ;  /* 0x3dcccccd0900980b */ /* 0x000fc60003f04000 */
[----:B------:R-:W-:-:S05]  /*0b60*/  @!P1 FMUL R2, R2, 4 ;  /* 0x4080000002029820 */ /* 0x000fca0000400000 */
[----:B------:R-:W-:-:S05]  /*0b70*/  @!P1 FSEL R2, R2, RZ, P0 ;  /* 0x000000ff02029208 */ /* 0x000fca0000000000 */
[C---:B------:R-:W-:Y:S01]  /*0b80*/  @!P1 FMUL R4, R2.reuse, 255 ;  /* 0x437f000002049820 */ /* 0x040fe20000400000 */
[C---:B------:R-:W-:Y:S01]  /*0b90*/  @!P1 FMUL R5, R2.reuse, 20 ;  /* 0x41a0000002059820 */ /* 0x040fe20000400000 */
[----:B------:R-:W-:Y:S01]  /*0ba0*/  @!P1 FMUL R7, R2, 147 ;  /* 0x4313000002079820 */ /* 0x000fe20000400000 */
[----:B0-----:R-:W-:Y:S06]  /*0bb0*/  @!P1 BRA `(.L_x_11) ;  /* 0x0000000400049947 */ /* 0x001fec0003800000 */
[----:B------:R-:W-:Y:S01]  /*0bc0*/  FSETP.GTU.AND P0, PT, R9, 0.5, PT ;  /* 0x3f0000000900780b */ /* 0x000fe20003f0c000 */
[----:B------:R-:W-:-:S12]  /*0bd0*/  HFMA2 R4, -RZ, RZ, 3.748046875, 0 ;  /* 0x437f0000ff047431 */ /* 0x000fd800000001ff */
[----:B------:R-:W-:Y:S05]  /*0be0*/  @P0 BRA `(.L_x_12) ;  /* 0x0000000000500947 */ /* 0x000fea0003800000 */
[----:B------:R-:W-:Y:S01]  /*0bf0*/  FADD R2, R9, -0.34999999403953552246 ;  /* 0xbeb3333309027421 */ /* 0x000fe20000000000 */
[----:B------:R-:W-:Y:S01]  /*0c00*/  IMAD.MOV.U32 R8, RZ, RZ, 0x40d55555 ;  /* 0x40d55555ff087424 */ /* 0x000fe200078e00ff */
[----:B------:R-:W-:Y:S01]  /*0c10*/  BSSY.RECONVERGENT B1, `(.L_x_13) ;  /* 0x000000c000017945 */ /* 0x000fe20003800200 */
[----:B------:R-:W-:Y:S01]  /*0c20*/  IMAD.MOV.U32 R3, RZ, RZ, 0x3e19999a ;  /* 0x3e19999aff037424 */ /* 0x000fe200078e00ff */
[----:B------:R-:W0:Y:S03]  /*0c30*/  FCHK P0, R2, 0.15000000596046447754 ;  /* 0x3e19999a02007902 */ /* 0x000e260000000000 */
[----:B------:R-:W-:-:S04]  /*0c40*/  FFMA R3, R8, -R3, 1 ;  /* 0x3f80000008037423 */ /* 0x000fc80000000803 */
[----:B------:R-:W-:-:S04]  /*0c50*/  FFMA R3, R3, R8, 6.6666665077209472656 ;  /* 0x40d5555503037423 */ /* 0x000fc80000000008 */
[----:B------:R-:W-:-:S04]  /*0c60*/  FFMA R5, R2, R3, RZ ;  /* 0x0000000302057223 */ /* 0x000fc800000000ff */
[----:B------:R-:W-:-:S04]  /*0c70*/  FFMA R8, R5, -0.15000000596046447754, R2 ;  /* 0xbe19999a05087823 */ /* 0x000fc80000000002 */
[----:B------:R-:W-:Y:S01]  /*0c80*/  FFMA R3, R3, R8, R5 ;  /* 0x0000000803037223 */ /* 0x000fe20000000005 */
[----:B0-----:R-:W-:Y:S06]  /*0c90*/  @!P0 BRA `(.L_x_14) ;  /* 0x00000000000c8947 */ /* 0x001fec0003800000 */
[----:B------:R-:W-:Y:S01]  /*0ca0*/  IMAD.MOV.U32 R3, RZ, RZ, 0x3e19999a ;  /* 0x3e19999aff037424 */ /* 0x000fe200078e00ff */
[----:B------:R-:W-:-:S07]  /*0cb0*/  MOV R8, 0xcd0 ;  /* 0x00000cd000087802 */ /* 0x000fce0000000f00 */
[----:B------:R-:W-:Y:S05]  /*0cc0*/  CALL.REL.NOINC `($__internal_1_$__cuda_sm3x_div_rn_noftz_f32_slowpath) ;  /* 0x0000000800707944 */ /* 0x000fea0003c00000 */
.L_x_14:
[----:B------:R-:W-:Y:S05]  /*0cd0*/  BSYNC.RECONVERGENT B1 ;  /* 0x0000000000017941 */ /* 0x000fea0003800200 */
.L_x_13:
[----:B------:R-:W-:Y:S01]  /*0ce0*/  MOV R2, 0x436b0000 ;  /* 0x436b000000027802 */ /* 0x000fe20000000f00 */
[----:B------:R-:W-:-:S04]  /*0cf0*/  IMAD.MOV.U32 R8, RZ, RZ, 0x42d80000 ;  /* 0x42d80000ff087424 */ /* 0x000fc800078e00ff */
[C---:B------:R-:W-:Y:S01]  /*0d00*/  FFMA R5, R3.reuse, R2, 20 ;  /* 0x41a0000003057423 */ /* 0x040fe20000000002 */
[----:B------:R-:W-:Y:S01]  /*0d10*/  FFMA R7, R3, R8, 147 ;  /* 0x4313000003077423 */ /* 0x000fe20000000008 */
[----:B------:R-:W-:Y:S06]  /*0d20*/  BRA `(.L_x_11) ;  /* 0x0000000000a87947 */ /* 0x000fec0003800000 */
.L_x_12:
[----:B------:R-:W-:-:S13]  /*0d30*/  FSETP.GTU.AND P0, PT, R9, 0.64999997615814208984, PT ;  /* 0x3f2666660900780b */ /* 0x000fda0003f0c000 */
[----:B------:R-:W-:Y:S05]  /*0d40*/  @P0 BRA `(.L_x_15) ;  /* 0x00000000004c0947 */ /* 0x000fea0003800000 */
[----:B------:R-:W-:Y:S01]  /*0d50*/  FADD R2, R9, -0.5 ;  /* 0xbf00000009027421 */ /* 0x000fe20000000000 */
[----:B------:R-:W-:Y:S01]  /*0d60*/  IMAD.MOV.U32 R8, RZ, RZ, 0x40d55558 ;  /* 0x40d55558ff087424 */ /* 0x000fe200078e00ff */
[----:B------:R-:W-:Y:S01]  /*0d70*/  BSSY.RECONVERGENT B1, `(.L_x_16) ;  /* 0x000000c000017945 */ /* 0x000fe20003800200 */
[----:B------:R-:W-:Y:S01]  /*0d80*/  IMAD.MOV.U32 R3, RZ, RZ, 0x3e199998 ;  /* 0x3e199998ff037424 */ /* 0x000fe200078e00ff */
[----:B------:R-:W0:Y:S03]  /*0d90*/  FCHK P0, R2, 0.14999997615814208984 ;  /* 0x3e19999802007902 */ /* 0x000e260000000000 */
[----:B------:R-:W-:-:S04]  /*0da0*/  FFMA R3, R8, -R3, 1 ;  /* 0x3f80000008037423 */ /* 0x000fc80000000803 */
[----:B------:R-:W-:-:S04]  /*0db0*/  FFMA R3, R3, R8, 6.666667938232421875 ;  /* 0x40d5555803037423 */ /* 0x000fc80000000008 */
[----:B------:R-:W-:-:S04]  /*0dc0*/  FFMA R5, R2, R3, RZ ;  /* 0x0000000302057223 */ /* 0x000fc800000000ff */
[----:B------:R-:W-:-:S04]  /*0dd0*/  FFMA R8, R5, -0.14999997615814208984, R2 ;  /* 0xbe19999805087823 */ /* 0x000fc80000000002 */
[----:B------:R-:W-:Y:S01]  /*0de0*/  FFMA R3, R3, R8, R5 ;  /* 0x0000000803037223 */ /* 0x000fe20000000005 */
[----:B0-----:R-:W-:Y:S06]  /*0df0*/  @!P0 BRA `(.L_x_17) ;  /* 0x00000000000c8947 */ /* 0x001fec0003800000 */
[----:B------:R-:W-:Y:S01]  /*0e00*/  HFMA2 R3, -RZ, RZ, 1.5244140625, -0.0027313232421875 ;  /* 0x3e199998ff037431 */ /* 0x000fe200000001ff */
[----:B------:R-:W-:-:S07]  /*0e10*/  MOV R8, 0xe30 ;  /* 0x00000e3000087802 */ /* 0x000fce0000000f00 */
[----:B------:R-:W-:Y:S05]  /*0e20*/  CALL.REL.NOINC `($__internal_1_$__cuda_sm3x_div_rn_noftz_f32_slowpath) ;  /* 0x0000000800187944 */ /* 0x000fea0003c00000 */
.L_x_17:
[----:B------:R-:W-:Y:S05]  /*0e30*/  BSYNC.RECONVERGENT B1 ;  /* 0x0000000000017941 */ /* 0x000fea0003800200 */
.L_x_16:
[----:B------:R-:W-:-:S04]  /*0e40*/  IMAD.MOV.U32 R2, RZ, RZ, 0x437f0000 ;  /* 0x437f0000ff027424 */ /* 0x000fc800078e00ff */
[C---:B------:R-:W-:Y:S01]  /*0e50*/  FFMA R5, R3.reuse, -90, R2 ;  /* 0xc2b4000003057823 */ /* 0x040fe20000000002 */
[----:B------:R-:W-:Y:S01]  /*0e60*/  FFMA R7, R3, -R2, 255 ;  /* 0x437f000003077423 */ /* 0x000fe20000000802 */
[----:B------:R-:W-:Y:S06]  /*0e70*/  BRA `(.L_x_11) ;  /* 0x0000000000547947 */ /* 0x000fec0003800000 */
.L_x_15:
[----:B------:R-:W-:Y:S01]  /*0e80*/  FADD R2, R9, -0.64999997615814208984 ;  /* 0xbf26666609027421 */ /* 0x000fe20000000000 */
[----:B------:R-:W-:Y:S01]  /*0e90*/  IMAD.MOV.U32 R4, RZ, RZ, 0x4036db6d ;  /* 0x4036db6dff047424 */ /* 0x000fe200078e00ff */
[----:B------:R-:W-:Y:S01]  /*0ea0*/  BSSY.RECONVERGENT B1, `(.L_x_18) ;  /* 0x000000d000017945 */ /* 0x000fe20003800200 */
[----:B------:R-:W-:Y:S01]  /*0eb0*/  IMAD.MOV.U32 R3, RZ, RZ, 0x3eb33334 ;  /* 0x3eb33334ff037424 */ /* 0x000fe200078e00ff */
[----:B------:R-:W0:Y:S03]  /*0ec0*/  FCHK P0, R2, 0.35000002384185791016 ;  /* 0x3eb3333402007902 */ /* 0x000e260000000000 */
[----:B------:R-:W-:-:S04]  /*0ed0*/  FFMA R3, R4, -R3, 1 ;  /* 0x3f80000004037423 */ /* 0x000fc80000000803 */
[----:B------:R-:W-:-:S04]  /*0ee0*/  FFMA R3, R3, R4, 2.8571426868438720703 ;  /* 0x4036db6d03037423 */ /* 0x000fc80000000004 */
[----:B------:R-:W-:-:S04]  /*0ef0*/  FFMA R4, R2, R3, RZ ;  /* 0x0000000302047223 */ /* 0x000fc800000000ff */
[----:B------:R-:W-:-:S04]  /*0f00*/  FFMA R5, R4, -0.35000002384185791016, R2 ;  /* 0xbeb3333404057823 */ /* 0x000fc80000000002 */
[----:B------:R-:W-:Y:S01]  /*0f10*/  FFMA R5, R3, R5, R4 ;  /* 0x0000000503057223 */ /* 0x000fe20000000004 */
[----:B0-----:R-:W-:Y:S06]  /*0f20*/  @!P0 BRA `(.L_x_19) ;  /* 0x0000000000108947 */ /* 0x001fec0003800000 */
[----:B------:R-:W-:Y:S02]  /*0f30*/  MOV R3, 0x3eb33334 ;  /* 0x3eb3333400037802 */ /* 0x000fe40000000f00 */
[----:B------:R-:W-:-:S07]  /*0f40*/  MOV R8, 0xf60 ;  /* 0x00000f6000087802 */ /* 0x000fce0000000f00 */
[----:B------:R-:W-:Y:S05]  /*0f50*/  CALL.REL.NOINC `($__internal_1_$__cuda_sm3x_div_rn_noftz_f32_slowpath) ;  /* 0x0000000400cc7944 */ /* 0x000fea0003c00000 */
[----:B------:R-:W-:-:S07]  /*0f60*/  IMAD.MOV.U32 R5, RZ, RZ, R3 ;  /* 0x000000ffff057224 */ /* 0x000fce00078e0003 */
.L_x_19:
[----:B------:R-:W-:Y:S05]  /*0f70*/  BSYNC.RECONVERGENT B1 ;  /* 0x0000000000017941 */ /* 0x000fea0003800200 */
.L_x_18:
[----:B------:R-:W-:Y:S02]  /*0f80*/  HFMA2 R2, -RZ, RZ, 3.572265625, 0 ;  /* 0x43250000ff027431 */ /* 0x000fe400000001ff */
[----:B------:R-:W-:Y:S02]  /*0f90*/  IMAD.MOV.U32 R4, RZ, RZ, 0x437f0000 ;  /* 0x437f0000ff047424 */ /* 0x000fe400078e00ff */
[----:B------:R-:W-:Y:S02]  /*0fa0*/  IMAD.MOV.U32 R7, RZ, RZ, RZ ;  /* 0x000000ffff077224 */ /* 0x000fe400078e00ff */
[C---:B------:R-:W-:Y:S01]  /*0fb0*/  FFMA R4, R5.reuse, -R4, 255 ;  /* 0x437f000005047423 */ /* 0x040fe20000000804 */
[----:B------:R-:W-:-:S07]  /*0fc0*/  FFMA R5, R5, -R2, 165 ;  /* 0x4325000005057423 */ /* 0x000fce0000000802 */
.L_x_11:
[----:B------:R-:W-:Y:S05]  /*0fd0*/  BSYNC.RECONVERGENT B0 ;  /* 0x0000000000007941 */ /* 0x000fea0003800200 */
.L_x_10:
[----:B------:R-:W0:Y:S01]  /*0fe0*/  LDC.64 R2, c[0x0][0x380] ;  /* 0x0000e000ff027b82 */ /* 0x000e220000000a00 */
[----:B------:R-:W-:Y:S01]  /*0ff0*/  FMUL R5, R5, 257 ;  /* 0x4380800005057820 */ /* 0x000fe20000400000 */
[----:B------:R-:W-:Y:S01]  /*1000*/  FMUL R7, R7, 257 ;  /* 0x4380800007077820 */ /* 0x000fe20000400000 */
[----:B------:R-:W-:Y:S01]  /*1010*/  FMUL R4, R4, 257 ;  /* 0x4380800004047820 */ /* 0x000fe20000400000 */
[----:B------:R-:W-:-:S03]  /*1020*/  IMAD R0, R6, 0xa00, R0 ;  /* 0x00000a0006007824 */ /* 0x000fc600078e0200 */
[----:B------:R-:W1:Y:S01]  /*1030*/  F2I.U32.TRUNC.NTZ R9, R4 ;  /* 0x0000000400097305 */ /* 0x000e62000020f000 */
[----:B------:R-:W-:-:S07]  /*1040*/  IMAD R11, R0, 0x3, RZ ;  /* 0x00000003000b7824 */ /* 0x000fce00078e02ff */
[----:B------:R-:W2:Y:S08]  /*1050*/  F2I.U32.TRUNC.NTZ R5, R5 ;  /* 0x0000000500057305 */ /* 0x000eb0000020f000 */
[----:B------:R-:W3:Y:S01]  /*1060*/  F2I.U32.TRUNC.NTZ R7, R7 ;  /* 0x0000000700077305 */ /* 0x000ee2000020f000 */
[----:B0-----:R-:W-:-:S05]  /*1070*/  IMAD.WIDE R2, R11, 0x2, R2 ;  /* 0x000000020b027825 */ /* 0x001fca00078e0202 */
[----:B-1----:R-:W-:Y:S04]  /*1080*/  STG.E.U16 desc[UR4][R2.64], R9 ;  /* 0x0000000902007986 */ /* 0x002fe8000c101504 */
[----:B--2---:R-:W-:Y:S04]  /*1090*/  STG.E.U16 desc[UR4][R2.64+0x2], R5 ;  /* 0x0000020502007986 */ /* 0x004fe8000c101504 */
[----:B---3--:R-:W-:Y:S01]  /*10a0*/  STG.E.U16 desc[UR4][R2.64+0x4], R7 ;  /* 0x0000040702007986 */ /* 0x008fe2000c101504 */
[----:B------:R-:W-:Y:S05]  /*10b0*/  EXIT ;  /* 0x000000000000794d */ /* 0x000fea0003800000 */
        .weak           $__internal_0_$__cuda_sm20_div_rn_f64_full
        .type           $__internal_0_$__cuda_sm20_div_rn_f64_full,@function
        .size           $__internal_0_$__cuda_sm20_div_rn_f64_full,($__internal_1_$__cuda_sm3x_div_rn_noftz_f32_slowpath - $__internal_0_$__cuda_sm20_div_rn_f64_full)
$__internal_0_$__cuda_sm20_div_rn_f64_full:
[----:B------:R-:W-:Y:S01]  /*10c0*/  FSETP.GEU.AND P2, PT, |R15|, 1.469367938527859385e-39, PT ;  /* 0x001000000f00780b */ /* 0x000fe20003f4e200 */
[----:B------:R-:W-:Y:S01]  /*10d0*/  IMAD.MOV.U32 R22, RZ, RZ, R14 ;  /* 0x000000ffff167224 */ /* 0x000fe200078e000e */
[C---:B------:R-:W-:Y:S01]  /*10e0*/  FSETP.GEU.AND P0, PT, |R11|.reuse, 1.469367938527859385e-39, PT ;  /* 0x001000000b00780b */ /* 0x040fe20003f0e200 */
[----:B------:R-:W-:Y:S01]  /*10f0*/  BSSY.RECONVERGENT B1, `(.L_x_20) ;  /* 0x0000054000017945 */ /* 0x000fe20003800200 */
[----:B------:R-:W-:Y:S02]  /*1100*/  LOP3.LUT R12, R11, 0x800fffff, RZ, 0xc0, !PT ;  /* 0x800fffff0b0c7812 */ /* 0x000fe400078ec0ff */
[----:B------:R-:W-:Y:S02]  /*1110*/  LOP3.LUT R8, R15, 0x7ff00000, RZ, 0xc0, !PT ;  /* 0x7ff000000f087812 */ /* 0x000fe400078ec0ff */
[----:B------:R-:W-:Y:S01]  /*1120*/  LOP3.LUT R13, R12, 0x3ff00000, RZ, 0xfc, !PT ;  /* 0x3ff000000c0d7812 */ /* 0x000fe200078efcff */
[----:B------:R-:W-:Y:S01]  /*1130*/  IMAD.MOV.U32 R12, RZ, RZ, R10 ;  /* 0x000000ffff0c7224 */ /* 0x000fe200078e000a */
[----:B------:R-:W-:Y:S01]  /*1140*/  LOP3.LUT R27, R11, 0x7ff00000, RZ, 0xc0, !PT ;  /* 0x7ff000000b1b7812 */ /* 0x000fe200078ec0ff */
[----:B------:R-:W-:Y:S01]  /*1150*/  IMAD.MOV.U32 R26, RZ, RZ, R8 ;  /* 0x000000ffff1a7224 */ /* 0x000fe200078e0008 */
[----:B------:R-:W-:-:S02]  /*1160*/  MOV R28, 0x1 ;  /* 0x00000001001c7802 */ /* 0x000fc40000000f00 */
[----:B------:R-:W-:Y:S01]  /*1170*/  @!P2 LOP3.LUT R9, R11, 0x7ff00000, RZ, 0xc0, !PT ;  /* 0x7ff000000b09a812 */ /* 0x000fe200078ec0ff */
[----:B------:R-:W-:Y:S01]  /*1180*/  @!P0 DMUL R12, R10, 8.98846567431157953865e+307 ;  /* 0x7fe000000a0c8828 */ /* 0x000fe20000000000 */
[C---:B------:R-:W-:Y:S02]  /*1190*/  ISETP.GE.U32.AND P1, PT, R8.reuse, R27, PT ;  /* 0x0000001b0800720c */ /* 0x040fe40003f26070 */
[----:B------:R-:W-:Y:S02]  /*11a0*/  @!P2 ISETP.GE.U32.AND P3, PT, R8, R9, PT ;  /* 0x000000090800a20c */ /* 0x000fe40003f66070 */
[----:B------:R-:W-:Y:S01]  /*11b0*/  MOV R9, 0x1ca00000 ;  /* 0x1ca0000000097802 */ /* 0x000fe20000000f00 */
[----:B------:R-:W0:Y:S03]  /*11c0*/  MUFU.RCP64H R29, R13 ;  /* 0x0000000d001d7308 */ /* 0x000e260000001800 */
[----:B------:R-:W-:-:S02]  /*11d0*/  @!P2 SEL R25, R9, 0x63400000, !P3 ;  /* 0x634000000919a807 */ /* 0x000fc40005800000 */
[----:B------:R-:W-:Y:S02]  /*11e0*/  SEL R23, R9, 0x63400000, !P1 ;  /* 0x6340000009177807 */ /* 0x000fe40004800000 */
[--C-:B------:R-:W-:Y:S02]  /*11f0*/  @!P2 LOP3.LUT R24, R25, 0x80000000, R15.reuse, 0xf8, !PT ;  /* 0x800000001918a812 */ /* 0x100fe400078ef80f */
[----:B------:R-:W-:Y:S02]  /*1200*/  LOP3.LUT R23, R23, 0x800fffff, R15, 0xf8, !PT ;  /* 0x800fffff17177812 */ /* 0x000fe400078ef80f */
[----:B------:R-:W-:Y:S01]  /*1210*/  @!P2 LOP3.LUT R25, R24, 0x100000, RZ, 0xfc, !PT ;  /* 0x001000001819a812 */ /* 0x000fe200078efcff */
[----:B------:R-:W-:Y:S01]  /*1220*/  @!P2 IMAD.MOV.U32 R24, RZ, RZ, RZ ;  /* 0x000000ffff18a224 */ /* 0x000fe200078e00ff */
[----:B------:R-:W-:-:S05]  /*1230*/  @!P0 LOP3.LUT R27, R13, 0x7ff00000, RZ, 0xc0, !PT ;  /* 0x7ff000000d1b8812 */ /* 0x000fca00078ec0ff */
[----:B------:R-:W-:Y:S02]  /*1240*/  @!P2 DFMA R22, R22, 2, -R24 ;  /* 0x400000001616a82b */ /* 0x000fe40000000818 */
[----:B0-----:R-:W-:-:S08]  /*1250*/  DFMA R24, R28, -R12, 1 ;  /* 0x3ff000001c18742b */ /* 0x001fd0000000080c */
[----:B------:R-:W-:Y:S01]  /*1260*/  DFMA R24, R24, R24, R24 ;  /* 0x000000181818722b */ /* 0x000fe20000000018 */
[----:B------:R-:W-:-:S07]  /*1270*/  @!P2 LOP3.LUT R26, R23, 0x7ff00000, RZ, 0xc0, !PT ;  /* 0x7ff00000171aa812 */ /* 0x000fce00078ec0ff */
[----:B------:R-:W-:-:S08]  /*1280*/  DFMA R24, R28, R24, R28 ;  /* 0x000000181c18722b */ /* 0x000fd0000000001c */
[----:B------:R-:W-:-:S08]  /*1290*/  DFMA R30, R24, -R12, 1 ;  /* 0x3ff00000181e742b */ /* 0x000fd0000000080c */
[----:B------:R-:W-:-:S08]  /*12a0*/  DFMA R30, R24, R30, R24 ;  /* 0x0000001e181e722b */ /* 0x000fd00000000018 */
[----:B------:R-:W-:-:S08]  /*12b0*/  DMUL R28, R30, R22 ;  /* 0x000000161e1c7228 */ /* 0x000fd00000000000 */
[----:B------:R-:W-:-:S08]  /*12c0*/  DFMA R24, R28, -R12, R22 ;  /* 0x8000000c1c18722b */ /* 0x000fd00000000016 */
[----:B------:R-:W-:Y:S01]  /*12d0*/  DFMA R24, R30, R24, R28 ;  /* 0x000000181e18722b */ /* 0x000fe2000000001c */
[----:B------:R-:W-:-:S05]  /*12e0*/  VIADD R28, R26, 0xffffffff ;  /* 0xffffffff1a1c7836 */ /* 0x000fca0000000000 */
[----:B------:R-:W-:Y:S02]  /*12f0*/  ISETP.GT.U32.AND P0, PT, R28, 0x7feffffe, PT ;  /* 0x7feffffe1c00780c */ /* 0x000fe40003f04070 */
[----:B------:R-:W-:-:S04]  /*1300*/  IADD3 R28, PT, PT, R27, -0x1, RZ ;  /* 0xffffffff1b1c7810 */ /* 0x000fc80007ffe0ff */
[----:B------:R-:W-:-:S13]  /*1310*/  ISETP.GT.U32.OR P0, PT, R28, 0x7feffffe, P0 ;  /* 0x7feffffe1c00780c */ /* 0x000fda0000704470 */
[----:B------:R-:W-:Y:S05]  /*1320*/  @P0 BRA `(.L_x_21) ;  /* 0x00000000006c0947 */ /* 0x000fea0003800000 */
[----:B------:R-:W-:-:S04]  /*1330*/  LOP3.LUT R15, R11, 0x7ff00000, RZ, 0xc0, !PT ;  /* 0x7ff000000b0f7812 */ /* 0x000fc800078ec0ff */
[CC--:B------:R-:W-:Y:S02]  /*1340*/  VIADDMNMX R14, R8.reuse, -R15.reuse, 0xb9600000, !PT ;  /* 0xb9600000080e7446 */ /* 0x0c0fe4000780090f */
[----:B------:R-:W-:Y:S02]  /*1350*/  ISETP.GE.U32.AND P0, PT, R8, R15, PT ;  /* 0x0000000f0800720c */ /* 0x000fe40003f06070 */
[----:B------:R-:W-:Y:S02]  /*1360*/  VIMNMX R14, PT, PT, R14, 0x46a00000, PT ;  /* 0x46a000000e0e7848 */ /* 0x000fe40003fe0100 */
[----:B------:R-:W-:-:S05]  /*1370*/  SEL R9, R9, 0x63400000, !P0 ;  /* 0x6340000009097807 */ /* 0x000fca0004000000 */
[----:B------:R-:W-:Y:S01]  /*1380*/  IMAD.IADD R26, R14, 0x1, -R9 ;  /* 0x000000010e1a7824 */ /* 0x000fe200078e0a09 */
[----:B------:R-:W-:-:S03]  /*1390*/  MOV R14, RZ ;  /* 0x000000ff000e7202 */ /* 0x000fc60000000f00 */
[----:B------:R-:W-:-:S06]  /*13a0*/  VIADD R15, R26, 0x7fe00000 ;  /* 0x7fe000001a0f7836 */ /* 0x000fcc0000000000 */
[----:B------:R-:W-:-:S10]  /*13b0*/  DMUL R8, R24, R14 ;  /* 0x0000000e18087228 */ /* 0x000fd40000000000 */
[----:B------:R-:W-:-:S13]  /*13c0*/  FSETP.GTU.AND P0, PT, |R9|, 1.469367938527859385e-39, PT ;  /* 0x001000000900780b */ /* 0x000fda0003f0c200 */
[----:B------:R-:W-:Y:S05]  /*13d0*/  @P0 BRA `(.L_x_22) ;  /* 0x0000000000940947 */ /* 0x000fea0003800000 */
[----:B------:R-:W-:Y:S01]  /*13e0*/  DFMA R12, R24, -R12, R22 ;  /* 0x8000000c180c722b */ /* 0x000fe20000000016 */
[----:B------:R-:W-:-:S09]  /*13f0*/  IMAD.MOV.U32 R14, RZ, RZ, RZ ;  /* 0x000000ffff0e7224 */ /* 0x000fd200078e00ff */
[C---:B------:R-:W-:Y:S02]  /*1400*/  FSETP.NEU.AND P0, PT, R13.reuse, RZ, PT ;  /* 0x000000ff0d00720b */ /* 0x040fe40003f0d000 */
[----:B------:R-:W-:-:S04]  /*1410*/  LOP3.LUT R12, R13, 0x80000000, R11, 0x48, !PT ;  /* 0x800000000d0c7812 */ /* 0x000fc800078e480b */
[----:B------:R-:W-:-:S07]  /*1420*/  LOP3.LUT R15, R12, R15, RZ, 0xfc, !PT ;  /* 0x0000000f0c0f7212 */ /* 0x000fce00078efcff */
[----:B------:R-:W-:Y:S05]  /*1430*/  @!P0 BRA `(.L_x_22) ;  /* 0x00000000007c8947 */ /* 0x000fea0003800000 */
[----:B------:R-:W-:Y:S01]  /*1440*/  IMAD.MOV R11, RZ, RZ, -R26 ;  /* 0x000000ffff0b7224 */ /* 0x000fe200078e0a1a */
[----:B------:R-:W-:Y:S01]  /*1450*/  MOV R10, RZ ;  /* 0x000000ff000a7202 */ /* 0x000fe20000000f00 */
[----:B------:R-:W-:-:S05]  /*1460*/  DMUL.RP R14, R24, R14 ;  /* 0x0000000e180e7228 */ /* 0x000fca0000008000 */
[----:B------:R-:W-:-:S06]  /*1470*/  DFMA R10, R8, -R10, R24 ;  /* 0x8000000a080a722b */ /* 0x000fcc0000000018 */
[----:B------:R-:W-:-:S04]  /*1480*/  IADD3 R10, PT, PT, -R26, -0x43300000, RZ ;  /* 0xbcd000001a0a7810 */ /* 0x000fc80007ffe1ff */
[----:B------:R-:W-:Y:S02]  /*1490*/  FSETP.NEU.AND P0, PT, |R11|, R10, PT ;  /* 0x0000000a0b00720b */ /* 0x000fe40003f0d200 */
[----:B------:R-:W-:Y:S02]  /*14a0*/  LOP3.LUT R11, R15, R12, RZ, 0x3c, !PT ;  /* 0x0000000c0f0b7212 */ /* 0x000fe400078e3cff */
[----:B------:R-:W-:Y:S02]  /*14b0*/  FSEL R8, R14, R8, !P0 ;  /* 0x000000080e087208 */ /* 0x000fe40004000000 */
[----:B------:R-:W-:Y:S01]  /*14c0*/  FSEL R9, R11, R9, !P0 ;  /* 0x000000090b097208 */ /* 0x000fe20004000000 */
[----:B------:R-:W-:Y:S06]  /*14d0*/  BRA `(.L_x_22) ;  /* 0x0000000000547947 */ /* 0x000fec0003800000 */
.L_x_21:
[----:B------:R-:W-:-:S14]  /*14e0*/  DSETP.NAN.AND P0, PT, R14, R14, PT ;  /* 0x0000000e0e00722a */ /* 0x000fdc0003f08000 */
[----:B------:R-:W-:Y:S05]  /*14f0*/  @P0 BRA `(.L_x_23) ;  /* 0x0000000000440947 */ /* 0x000fea0003800000 */
[----:B------:R-:W-:-:S14]  /*1500*/  DSETP.NAN.AND P0, PT, R10, R10, PT ;  /* 0x0000000a0a00722a */ /* 0x000fdc0003f08000 */
[----:B------:R-:W-:Y:S05]  /*1510*/  @P0 BRA `(.L_x_24) ;  /* 0x0000000000300947 */ /* 0x000fea0003800000 */
[----:B------:R-:W-:Y:S01]  /*1520*/  ISETP.NE.AND P0, PT, R26, R27, PT ;  /* 0x0000001b1a00720c */ /* 0x000fe20003f05270 */
[----:B------:R-:W-:Y:S02]  /*1530*/  IMAD.MOV.U32 R8, RZ, RZ, 0x0 ;  /* 0x00000000ff087424 */ /* 0x000fe400078e00ff */
[----:B------:R-:W-:-:S10]  /*1540*/  IMAD.MOV.U32 R9, RZ, RZ, -0x80000 ;  /* 0xfff80000ff097424 */ /* 0x000fd400078e00ff */
[----:B------:R-:W-:Y:S05]  /*1550*/  @!P0 BRA `(.L_x_22) ;  /* 0x0000000000348947 */ /* 0x000fea0003800000 */
[----:B------:R-:W-:Y:S02]  /*1560*/  ISETP.NE.AND P0, PT, R26, 0x7ff00000, PT ;  /* 0x7ff000001a00780c */ /* 0x000fe40003f05270 */
[----:B------:R-:W-:Y:S02]  /*1570*/  LOP3.LUT R9, R15, 0x80000000, R11, 0x48, !PT ;  /* 0x800000000f097812 */ /* 0x000fe400078e480b */
[----:B------:R-:W-:-:S13]  /*1580*/  ISETP.EQ.OR P0, PT, R27, RZ, !P0 ;  /* 0x000000ff1b00720c */ /* 0x000fda0004702670 */
[----:B------:R-:W-:Y:S02]  /*1590*/  @P0 LOP3.LUT R10, R9, 0x7ff00000, RZ, 0xfc, !PT ;  /* 0x7ff00000090a0812 */ /* 0x000fe400078efcff */
[----:B------:R-:W-:Y:S01]  /*15a0*/  @!P0 MOV R8, RZ ;  /* 0x000000ff00088202 */ /* 0x000fe20000000f00 */
[----:B------:R-:W-:Y:S02]  /*15b0*/  @P0 IMAD.MOV.U32 R8, RZ, RZ, RZ ;  /* 0x000000ffff080224 */ /* 0x000fe400078e00ff */
[----:B------:R-:W-:Y:S01]  /*15c0*/  @P0 IMAD.MOV.U32 R9, RZ, RZ, R10 ;  /* 0x000000ffff090224 */ /* 0x000fe200078e000a */
[----:B------:R-:W-:Y:S06]  /*15d0*/  BRA `(.L_x_22) ;  /* 0x0000000000147947 */ /* 0x000fec0003800000 */
.L_x_24:
[----:B------:R-:W-:Y:S02]  /*15e0*/  LOP3.LUT R9, R11, 0x80000, RZ, 0xfc, !PT ;  /* 0x000800000b097812 */ /* 0x000fe400078efcff */
[----:B------:R-:W-:Y:S01]  /*15f0*/  MOV R8, R10 ;  /* 0x0000000a00087202 */ /* 0x000fe20000000f00 */
[----:B------:R-:W-:Y:S06]  /*1600*/  BRA `(.L_x_22) ;  /* 0x0000000000087947 */ /* 0x000fec0003800000 */
.L_x_23:
[----:B------:R-:W-:Y:S01]  /*1610*/  LOP3.LUT R9, R15, 0x80000, RZ, 0xfc, !PT ;  /* 0x000800000f097812 */ /* 0x000fe200078efcff */
[----:B------:R-:W-:-:S07]  /*1620*/  IMAD.MOV.U32 R8, RZ, RZ, R14 ;  /* 0x000000ffff087224 */ /* 0x000fce00078e000e */
.L_x_22:
[----:B------:R-:W-:Y:S05]  /*1630*/  BSYNC.RECONVERGENT B1 ;  /* 0x0000000000017941 */ /* 0x000fea0003800200 */
.L_x_20:
[----:B------:R-:W-:Y:S01]  /*1640*/  IMAD.MOV.U32 R10, RZ, RZ, R8 ;  /* 0x000000ffff0a7224 */ /* 0x000fe200078e0008 */
[----:B------:R-:W-:Y:S01]  /*1650*/  MOV R11, R9 ;  /* 0x00000009000b7202 */ /* 0x000fe20000000f00 */
[----:B------:R-:W-:Y:S02]  /*1660*/  IMAD.MOV.U32 R8, RZ, RZ, R7 ;  /* 0x000000ffff087224 */ /* 0x000fe400078e0007 */
[----:B------:R-:W-:-:S04]  /*1670*/  IMAD.MOV.U32 R9, RZ, RZ, 0x0 ;  /* 0x00000000ff097424 */ /* 0x000fc800078e00ff */
[----:B------:R-:W-:Y:S05]  /*1680*/  RET.REL.NODEC R8 `(compute_mandelbrot) ;  /* 0xffffffe8085c7950 */ /* 0x000fea0003c3ffff */
        .weak           $__internal_1_$__cuda_sm3x_div_rn_noftz_f32_slowpath
        .type           $__internal_1_$__cuda_sm3x_div_rn_noftz_f32_slowpath,@function
        .size           $__internal_1_$__cuda_sm3x_div_rn_noftz_f32_slowpath,(.L_x_38 - $__internal_1_$__cuda_sm3x_div_rn_noftz_f32_slowpath)
$__internal_1_$__cuda_sm3x_div_rn_noftz_f32_slowpath:
[----:B------:R-:W-:Y:S01]  /*1690*/  SHF.R.U32.HI R7, RZ, 0x17, R3 ;  /* 0x00000017ff077819 */ /* 0x000fe20000011603 */
[----:B------:R-:W-:Y:S01]  /*16a0*/  BSSY.RECONVERGENT B2, `(.L_x_25) ;  /* 0x0000062000027945 */ /* 0x000fe20003800200 */
[----:B------:R-:W-:Y:S02]  /*16b0*/  SHF.R.U32.HI R5, RZ, 0x17, R2 ;  /* 0x00000017ff057819 */ /* 0x000fe40000011602 */
[----:B------:R-:W-:Y:S02]  /*16c0*/  LOP3.LUT R14, R7, 0xff, RZ, 0xc0, !PT ;  /* 0x000000ff070e7812 */ /* 0x000fe400078ec0ff */
[----:B------:R-:W-:Y:S02]  /*16d0*/  LOP3.LUT R11, R5, 0xff, RZ, 0xc0, !PT ;  /* 0x000000ff050b7812 */ /* 0x000fe400078ec0ff */
[----:B------:R-:W-:-:S03]  /*16e0*/  IADD3 R9, PT, PT, R14, -0x1, RZ ;  /* 0xffffffff0e097810 */ /* 0x000fc60007ffe0ff */
[----:B------:R-:W-:Y:S01]  /*16f0*/  VIADD R7, R11, 0xffffffff ;  /* 0xffffffff0b077836 */ /* 0x000fe20000000000 */
[----:B------:R-:W-:-:S04]  /*1700*/  ISETP.GT.U32.AND P0, PT, R9, 0xfd, PT ;  /* 0x000000fd0900780c */ /* 0x000fc80003f04070 */
[----:B------:R-:W-:-:S13]  /*1710*/  ISETP.GT.U32.OR P0, PT, R7, 0xfd, P0 ;  /* 0x000000fd0700780c */ /* 0x000fda0000704470 */
[----:B------:R-:W-:Y:S01]  /*1720*/  @!P0 IMAD.MOV.U32 R5, RZ, RZ, RZ ;  /* 0x000000ffff058224 */ /* 0x000fe200078e00ff */
[----:B------:R-:W-:Y:S06]  /*1730*/  @!P0 BRA `(.L_x_26) ;  /* 0x00000000005c8947 */ /* 0x000fec0003800000 */
[----:B------:R-:W-:Y:S02]  /*1740*/  FSETP.GTU.FTZ.AND P0, PT, |R2|, +INF , PT ;  /* 0x7f8000000200780b */ /* 0x000fe40003f1c200 */
[----:B------:R-:W-:-:S04]  /*1750*/  FSETP.GTU.FTZ.AND P1, PT, |R3|, +INF , PT ;  /* 0x7f8000000300780b */ /* 0x000fc80003f3c200 */
[----:B------:R-:W-:-:S13]  /*1760*/  PLOP3.LUT P0, PT, P0, P1, PT, 0xf8, 0x8f ;  /* 0x00000000008f781c */ /* 0x000fda0000703f70 */
[----:B------:R-:W-:Y:S05]  /*1770*/  @P0 BRA `(.L_x_27) ;  /* 0x00000004004c0947 */ /* 0x000fea0003800000 */
[----:B------:R-:W-:-:S13]  /*1780*/  LOP3.LUT P0, RZ, R3, 0x7fffffff, R2, 0xc8, !PT ;  /* 0x7fffffff03ff7812 */ /* 0x000fda000780c802 */
[----:B------:R-:W-:Y:S05]  /*1790*/  @!P0 BRA `(.L_x_28) ;  /* 0x00000004003c8947 */ /* 0x000fea0003800000 */
[C---:B------:R-:W-:Y:S02]  /*17a0*/  FSETP.NEU.FTZ.AND P3, PT, |R2|.reuse, +INF , PT ;  /* 0x7f8000000200780b */ /* 0x040fe40003f7d200 */
[----:B------:R-:W-:Y:S02]  /*17b0*/  FSETP.NEU.FTZ.AND P1, PT, |R3|, +INF , PT ;  /* 0x7f8000000300780b */ /* 0x000fe40003f3d200 */
[----:B------:R-:W-:-:S11]  /*17c0*/  FSETP.NEU.FTZ.AND P0, PT, |R2|, +INF , PT ;  /* 0x7f8000000200780b */ /* 0x000fd60003f1d200 */
[----:B------:R-:W-:Y:S05]  /*17d0*/  @!P1 BRA !P3, `(.L_x_28) ;  /* 0x00000004002c9947 */ /* 0x000fea0005800000 */
[----:B------:R-:W-:-:S04]  /*17e0*/  LOP3.LUT P3, RZ, R2, 0x7fffffff, RZ, 0xc0, !PT ;  /* 0x7fffffff02ff7812 */ /* 0x000fc8000786c0ff */
[----:B------:R-:W-:-:S13]  /*17f0*/  PLOP3.LUT P1, PT, P1, P3, PT, 0x2f, 0xf2 ;  /* 0x0000000000f2781c */ /* 0x000fda0000f26577 */
[----:B------:R-:W-:Y:S05]  /*1800*/  @P1 BRA `(.L_x_29) ;  /* 0x0000000400181947 */ /* 0x000fea0003800000 */
[----:B------:R-:W-:-:S04]  /*1810*/  LOP3.LUT P1, RZ, R3, 0x7fffffff, RZ, 0xc0, !PT ;  /* 0x7fffffff03ff7812 */ /* 0x000fc8000782c0ff */
[----:B------:R-:W-:-:S13]  /*1820*/  PLOP3.LUT P0, PT, P0, P1, PT, 0x2f, 0xf2 ;  /* 0x0000000000f2781c */ /* 0x000fda0000702577 */
[----:B------:R-:W-:Y:S05]  /*1830*/  @P0 BRA `(.L_x_30) ;  /* 0x0000000400000947 */ /* 0x000fea0003800000 */
[----:B------:R-:W-:Y:S02]  /*1840*/  ISETP.GE.AND P0, PT, R7, RZ, PT ;  /* 0x000000ff0700720c */ /* 0x000fe40003f06270 */
[----:B------:R-:W-:-:S11]  /*1850*/  ISETP.GE.AND P1, PT, R9, RZ, PT ;  /* 0x000000ff0900720c */ /* 0x000fd60003f26270 */
[----:B------:R-:W-:Y:S01]  /*1860*/  @P0 MOV R5, RZ ;  /* 0x000000ff00050202 */ /* 0x000fe20000000f00 */
[----:B------:R-:W-:Y:S02]  /*1870*/  @!P0 IMAD.MOV.U32 R5, RZ, RZ, -0x40 ;  /* 0xffffffc0ff058424 */ /* 0x000fe400078e00ff */
[----:B------:R-:W-:Y:S01]  /*1880*/  @!P0 FFMA R2, R2, 1.84467440737095516160e+19, RZ ;  /* 0x5f80000002028823 */ /* 0x000fe200000000ff */
[----:B------:R-:W-:Y:S01]  /*1890*/  @!P1 FFMA R3, R3, 1.84467440737095516160e+19, RZ ;  /* 0x5f80000003039823 */ /* 0x000fe200000000ff */
[----:B------:R-:W-:-:S07]  /*18a0*/  @!P1 VIADD R5, R5, 0x40 ;  /* 0x0000004005059836 */ /* 0x000fce0000000000 */
.L_x_26:
[----:B------:R-:W-:Y:S01]  /*18b0*/  LEA R10, R14, 0xc0800000, 0x17 ;  /* 0xc08000000e0a7811 */ /* 0x000fe200078eb8ff */
[----:B------:R-:W-:Y:S03]  /*18c0*/  BSSY.RECONVERGENT B3, `(.L_x_31) ;  /* 0x0000036000037945 */ /* 0x000fe60003800200 */
[----:B------:R-:W-:Y:S01]  /*18d0*/  IADD3 R10, PT, PT, -R10, R3, RZ ;  /* 0x000000030a0a7210 */ /* 0x000fe20007ffe1ff */
[----:B------:R-:W-:-:S03]  /*18e0*/  VIADD R3, R11, 0xffffff81 ;  /* 0xffffff810b037836 */ /* 0x000fc60000000000 */
[----:B------:R0:W1:Y:S01]  /*18f0*/  MUFU.RCP R7, R10 ;  /* 0x0000000a00077308 */ /* 0x0000620000001000 */
[----:B------:R-:W-:Y:S01]  /*1900*/  FADD.FTZ R9, -R10, -RZ ;  /* 0x800000ff0a097221 */ /* 0x000fe20000010100 */
[C---:B------:R-:W-:Y:S01]  /*1910*/  IMAD R2, R3.reuse, -0x800000, R2 ;  /* 0xff80000003027824 */ /* 0x040fe200078e0202 */
[----:B0-----:R-:W-:-:S05]  /*1920*/  IADD3 R10, PT, PT, R3, 0x7f, -R14 ;  /* 0x0000007f030a7810 */ /* 0x001fca0007ffe80e */
[----:B------:R-:W-:Y:S02]  /*1930*/  IMAD.IADD R10, R10, 0x1, R5 ;  /* 0x000000010a0a7824 */ /* 0x000fe400078e0205 */
[----:B-1----:R-:W-:-:S04]  /*1940*/  FFMA R12, R7, R9, 1 ;  /* 0x3f800000070c7423 */ /* 0x002fc80000000009 */
[----:B------:R-:W-:-:S04]  /*1950*/  FFMA R16, R7, R12, R7 ;  /* 0x0000000c07107223 */ /* 0x000fc80000000007 */
[----:B------:R-:W-:-:S04]  /*1960*/  FFMA R7, R2, R16, RZ ;  /* 0x0000001002077223 */ /* 0x000fc800000000ff */
[----:B------:R-:W-:-:S04]  /*1970*/  FFMA R12, R9, R7, R2 ;  /* 0x00000007090c7223 */ /* 0x000fc80000000002 */
[----:B------:R-:W-:-:S04]  /*1980*/  FFMA R7, R16, R12, R7 ;  /* 0x0000000c10077223 */ /* 0x000fc80000000007 */
[----:B------:R-:W-:-:S04]  /*1990*/  FFMA R12, R9, R7, R2 ;  /* 0x00000007090c7223 */ /* 0x000fc80000000002 */
[----:B------:R-:W-:-:S05]  /*19a0*/  FFMA R2, R16, R12, R7 ;  /* 0x0000000c10027223 */ /* 0x000fca0000000007 */
[----:B------:R-:W-:-:S04]  /*19b0*/  SHF.R.U32.HI R3, RZ, 0x17, R2 ;  /* 0x00000017ff037819 */ /* 0x000fc80000011602 */
[----:B------:R-:W-:-:S04]  /*19c0*/  LOP3.LUT R3, R3, 0xff, RZ, 0xc0, !PT ;  /* 0x000000ff03037812 */ /* 0x000fc800078ec0ff */
[----:B------:R-:W-:-:S05]  /*19d0*/  IADD3 R9, PT, PT, R3, R10, RZ ;  /* 0x0000000a03097210 */ /* 0x000fca0007ffe0ff */
[----:B------:R-:W-:-:S05]  /*19e0*/  VIADD R3, R9, 0xffffffff ;  /* 0xffffffff09037836 */ /* 0x000fca0000000000 */
[----:B------:R-:W-:-:S13]  /*19f0*/  ISETP.GE.U32.AND P0, PT, R3, 0xfe, PT ;  /* 0x000000fe0300780c */ /* 0x000fda0003f06070 */
[----:B------:R-:W-:Y:S05]  /*1a00*/  @!P0 BRA `(.L_x_32) ;  /* 0x0000000000808947 */ /* 0x000fea0003800000 */
[----:B------:R-:W-:-:S13]  /*1a10*/  ISETP.GT.AND P0, PT, R9, 0xfe, PT ;  /* 0x000000fe0900780c */ /* 0x000fda0003f04270 */
[----:B------:R-:W-:Y:S05]  /*1a20*/  @P0 BRA `(.L_x_33) ;  /* 0x00000000006c0947 */ /* 0x000fea0003800000 */
[----:B------:R-:W-:-:S13]  /*1a30*/  ISETP.GE.AND P0, PT, R9, 0x1, PT ;  /* 0x000000010900780c */ /* 0x000fda0003f06270 */
[----:B------:R-:W-:Y:S05]  /*1a40*/  @P0 BRA `(.L_x_34) ;  /* 0x0000000000740947 */ /* 0x000fea0003800000 */
[----:B------:R-:W-:Y:S02]  /*1a50*/  ISETP.GE.AND P0, PT, R9, -0x18, PT ;  /* 0xffffffe80900780c */ /* 0x000fe40003f06270 */
[----:B------:R-:W-:-:S11]  /*1a60*/  LOP3.LUT R2, R2, 0x80000000, RZ, 0xc0, !PT ;  /* 0x8000000002027812 */ /* 0x000fd600078ec0ff */
[----:B------:R-:W-:Y:S05]  /*1a70*/  @!P0 BRA `(.L_x_34) ;  /* 0x0000000000688947 */ /* 0x000fea0003800000 */
[CCC-:B------:R-:W-:Y:S01]  /*1a80*/  FFMA.RZ R3, R16.reuse, R12.reuse, R7.reuse ;  /* 0x0000000c10037223 */ /* 0x1c0fe2000000c007 */
[CCC-:B------:R-:W-:Y:S01]  /*1a90*/  FFMA.RM R10, R16.reuse, R12.reuse, R7.reuse ;  /* 0x0000000c100a7223 */ /* 0x1c0fe20000004007 */
[C---:B------:R-:W-:Y:S02]  /*1aa0*/  ISETP.NE.AND P3, PT, R9.reuse, RZ, PT ;  /* 0x000000ff0900720c */ /* 0x040fe40003f65270 */
[----:B------:R-:W-:Y:S02]  /*1ab0*/  ISETP.NE.AND P1, PT, R9, RZ, PT ;  /* 0x000000ff0900720c */ /* 0x000fe40003f25270 */
[----:B------:R-:W-:Y:S01]  /*1ac0*/  LOP3.LUT R5, R3, 0x7fffff, RZ, 0xc0, !PT ;  /* 0x007fffff03057812 */ /* 0x000fe200078ec0ff */
[----:B------:R-:W-:Y:S01]  /*1ad0*/  FFMA.RP R3, R16, R12, R7 ;  /* 0x0000000c10037223 */ /* 0x000fe20000008007 */
[C---:B------:R-:W-:Y:S01]  /*1ae0*/  VIADD R12, R9.reuse, 0x20 ;  /* 0x00000020090c7836 */ /* 0x040fe20000000000 */
[----:B------:R-:W-:Y:S02]  /*1af0*/  IADD3 R7, PT, PT, -R9, RZ, RZ ;  /* 0x000000ff09077210 */ /* 0x000fe40007ffe1ff */
[----:B------:R-:W-:-:S02]  /*1b00*/  LOP3.LUT R5, R5, 0x800000, RZ, 0xfc, !PT ;  /* 0x0080000005057812 */ /* 0x000fc400078efcff */
[----:B------:R-:W-:Y:S02]  /*1b10*/  FSETP.NEU.FTZ.AND P0, PT, R3, R10, PT ;  /* 0x0000000a0300720b */ /* 0x000fe40003f1d000 */
[----:B------:R-:W-:Y:S02]  /*1b20*/  SHF.L.U32 R12, R5, R12, RZ ;  /* 0x0000000c050c7219 */ /* 0x000fe400000006ff */
[----:B------:R-:W-:Y:S02]  /*1b30*/  SEL R10, R7, RZ, P3 ;  /* 0x000000ff070a7207 */ /* 0x000fe40001800000 */
[----:B------:R-:W-:Y:S02]  /*1b40*/  ISETP.NE.AND P1, PT, R12, RZ, P1 ;  /* 0x000000ff0c00720c */ /* 0x000fe40000f25270 */
[----:B------:R-:W-:Y:S02]  /*1b50*/  SHF.R.U32.HI R10, RZ, R10, R5 ;  /* 0x0000000aff0a7219 */ /* 0x000fe40000011605 */
[----:B------:R-:W-:-:S02]  /*1b60*/  PLOP3.LUT P0, PT, P0, P1, PT, 0xf8, 0x8f ;  /* 0x00000000008f781c */ /* 0x000fc40000703f70 */
[----:B------:R-:W-:Y:S02]  /*1b70*/  SHF.R.U32.HI R12, RZ, 0x1, R10 ;  /* 0x00000001ff0c7819 */ /* 0x000fe4000001160a */
[----:B------:R-:W-:-:S04]  /*1b80*/  SEL R3, RZ, 0x1, !P0 ;  /* 0x00000001ff037807 */ /* 0x000fc80004000000 */
[----:B------:R-:W-:-:S04]  /*1b90*/  LOP3.LUT R3, R3, 0x1, R12, 0xf8, !PT ;  /* 0x0000000103037812 */ /* 0x000fc800078ef80c */
[----:B------:R-:W-:-:S05]  /*1ba0*/  LOP3.LUT R3, R3, R10, RZ, 0xc0, !PT ;  /* 0x0000000a03037212 */ /* 0x000fca00078ec0ff */
[----:B------:R-:W-:-:S05]  /*1bb0*/  IMAD.IADD R3, R12, 0x1, R3 ;  /* 0x000000010c037824 */ /* 0x000fca00078e0203 */
[----:B------:R-:W-:Y:S01]  /*1bc0*/  LOP3.LUT R2, R3, R2, RZ, 0xfc, !PT ;  /* 0x0000000203027212 */ /* 0x000fe200078efcff */
[----:B------:R-:W-:Y:S06]  /*1bd0*/  BRA `(.L_x_34) ;  /* 0x0000000000107947 */ /* 0x000fec0003800000 */
.L_x_33:
[----:B------:R-:W-:-:S04]  /*1be0*/  LOP3.LUT R2, R2, 0x80000000, RZ, 0xc0, !PT ;  /* 0x8000000002027812 */ /* 0x000fc800078ec0ff */
[----:B------:R-:W-:Y:S01]  /*1bf0*/  LOP3.LUT R2, R2, 0x7f800000, RZ, 0xfc, !PT ;  /* 0x7f80000002027812 */ /* 0x000fe200078efcff */
[----:B------:R-:W-:Y:S06]  /*1c00*/  BRA `(.L_x_34) ;  /* 0x0000000000047947 */ /* 0x000fec0003800000 */
.L_x_32:
[----:B------:R-:W-:-:S07]  /*1c10*/  IMAD R2, R10, 0x800000, R2 ;  /* 0x008000000a027824 */ /* 0x000fce00078e0202 */
.L_x_34:
[----:B------:R-:W-:Y:S05]  /*1c20*/  BSYNC.RECONVERGENT B3 ;  /* 0x0000000000037941 */ /* 0x000fea0003800200 */
.L_x_31:
[----:B------:R-:W-:Y:S05]  /*1c30*/  BRA `(.L_x_35) ;  /* 0x0000000000207947 */ /* 0x000fea0003800000 */
.L_x_30:
[----:B------:R-:W-:-:S04]  /*1c40*/  LOP3.LUT R2, R3, 0x80000000, R2, 0x48, !PT ;  /* 0x8000000003027812 */ /* 0x000fc800078e4802 */
[----:B------:R-:W-:Y:S01]  /*1c50*/  LOP3.LUT R2, R2, 0x7f800000, RZ, 0xfc, !PT ;  /* 0x7f80000002027812 */ /* 0x000fe200078efcff */
[----:B------:R-:W-:Y:S06]  /*1c60*/  BRA `(.L_x_35) ;  /* 0x0000000000147947 */ /* 0x000fec0003800000 */
.L_x_29:
[----:B------:R-:W-:Y:S01]  /*1c70*/  LOP3.LUT R2, R3, 0x80000000, R2, 0x48, !PT ;  /* 0x8000000003027812 */ /* 0x000fe200078e4802 */
[----:B------:R-:W-:Y:S06]  /*1c80*/  BRA `(.L_x_35) ;  /* 0x00000000000c7947 */ /* 0x000fec0003800000 */
.L_x_28:
[----:B------:R-:W0:Y:S01]  /*1c90*/  MUFU.RSQ R2, -QNAN ;  /* 0xffc0000000027908 */ /* 0x000e220000001400 */
[----:B------:R-:W-:Y:S05]  /*1ca0*/  BRA `(.L_x_35) ;  /* 0x0000000000047947 */ /* 0x000fea0003800000 */
.L_x_27:
[----:B------:R-:W-:-:S07]  /*1cb0*/  FADD.FTZ R2, R2, R3 ;  /* 0x0000000302027221 */ /* 0x000fce0000010000 */
.L_x_35:
[----:B------:R-:W-:Y:S05]  /*1cc0*/  BSYNC.RECONVERGENT B2 ;  /* 0x0000000000027941 */ /* 0x000fea0003800200 */
.L_x_25:
[----:B------:R-:W-:Y:S01]  /*1cd0*/  IMAD.MOV.U32 R9, RZ, RZ, 0x0 ;  /* 0x00000000ff097424 */ /* 0x000fe200078e00ff */
[----:B0-----:R-:W-:-:S03]  /*1ce0*/  MOV R3, R2 ;  /* 0x0000000200037202 */ /* 0x001fc60000000f00 */
[----:B------:R-:W-:Y:S05]  /*1cf0*/  RET.REL.NODEC R8 `(compute_mandelbrot) ;  /* 0xffffffe008c07950 */ /* 0x000fea0003c3ffff */
.L_x_36:
[----:B------:R-:W-:-:S00]  /*1d00*/  BRA `(.L_x_36) ;  /* 0xfffffffc00fc7947 */ /* 0x000fc0000383ffff */
[----:B------:R-:W-:-:S00]  /*1d10*/  NOP ;  /* 0x0000000000007918 */ /* 0x000fc00000000000 */
        /* <DEDUP_REMOVED lines=14> */
.L_x_38:


//--------------------- .nv.global.init           --------------------------
	.section	.nv.global.init,"aw",@progbits
	.align	4
.nv.global.init:
	.type		offset_x,@object
	.size		offset_x,(zoom - offset_x)
offset_x:
        /*0000*/ 	.byte	0x00, 0x00, 0x00, 0xbf
	.type		zoom,@object
	.size		zoom,(.L_2 - zoom)
zoom:
        /*0004*/ 	.byte	0x00, 0x00, 0x80, 0x3f
.L_2:


//--------------------- .nv.shared.reserved.0     --------------------------
	.section	.nv.shared.reserved.0,"aw",@nobits
	.weak		__nv_reservedSMEM_offset_0_alias
	.size		__nv_reservedSMEM_offset_0_alias, 0, 64
	.other		__nv_reservedSMEM_offset_0_alias,@"STO_CUDA_RESERVED_SHARED STV_DEFAULT"
__nv_reservedSMEM_offset_0_alias:
	.zero		0
	.zero		64


//--------------------- .nv.global                --------------------------
	.section	.nv.global,"aw",@nobits
	.align	4
.nv.global:
	.type		offset_y,@object
	.size		offset_y,(.L_1 - offset_y)
offset_y:
	.zero		4
.L_1:


//--------------------- .nv.constant0.compute_mandelbrot --------------------------
	.section	.nv.constant0.compute_mandelbrot,"a",@progbits
	.sectionflags	@""
	.align	4
.nv.constant0.compute_mandelbrot:
	.zero		916


//--------------------- SYMBOLS --------------------------

	.type		.nv.reservedSmem.offset0,@object
	.size		.nv.reservedSmem.offset0,0x4
